	.target	sm_90a

	.elftype	@"ET_EXEC"


//--------------------- .note.nv.tkinfo           --------------------------
	.section	.note.nv.tkinfo,"",@"SHT_NOTE"
	.sectionflags	@"SHF_NOTE_NV_TKINFO"
	.tkinfo
        /*0018*/ 	.word	0x00000002
        /*0030*/ 	.string	""
        /*0030*/ 	.string	"ptxas"
        /*0030*/ 	.string	"Cuda compilation tools, release 13.0, V13.0.88"
        /*0030*/ 	.string	"Build cuda_13.0.r13.0/compiler.36424714_0"
        /*0030*/ 	.string	"-arch sm_90a -m 64 "



//--------------------- .note.nv.cuinfo           --------------------------
	.section	.note.nv.cuinfo,"",@"SHT_NOTE"
	.sectionflags	@"SHF_NOTE_NV_CUINFO"
        /*0018*/ 	.short	0x0002
        /*001a*/ 	.short	0x005a
        /*001c*/ 	.short	0x0082
	.zero		2


//--------------------- .nv.info                  --------------------------
	.section	.nv.info,"",@"SHT_CUDA_INFO"
	.align	4


	//----- nvinfo : EIATTR_REGCOUNT
	.align		4
        /*0000*/ 	.byte	0x04, 0x2f
        /*0002*/ 	.short	(.L_12 - .L_11)
	.align		4
.L_11:
        /*0004*/ 	.word	index@(_ZN7cutlass13device_kernelINS_4gemm6kernel13GemmUniversalIN4cute5tupleIJiiiiEEENS1_10collective13CollectiveMmaINS1_37MainloopSm90TmaGmmaWarpSpecializedFP8ILi4ENS5_IJNS4_1CILi1EEESB_SB_EEENS1_35KernelTmaWarpSpecializedCooperativeEEENS5_IJNSA_ILi128EEENSA_ILi256EEESF_EEENS_12float_e4m3_tENS5_IJlSB_lEEESI_SJ_NS4_8TiledMMAINS4_8MMA_AtomIJNS4_4SM904GMMA31MMA_64x256x32_F32E4M3E4M3_SS_TNILNSN_7ScaleInE1ELSP_1EEEEEENS4_6LayoutINS5_IJNSA_ILi2EEESB_SB_EEENS5_IJSB_NSA_ILi0EEESV_EEEEENS5_IJNS4_10UnderscoreESY_SY_EEEEENS4_13SM90_TMA_LOADENS4_14ComposedLayoutINS4_7SwizzleILi3ELi4ELi3EEENS4_18smem_ptr_flag_bitsILi8EEENSS_INS5_IJNSA_ILi8EEESF_EEENS5_IJSF_SB_EEEEEEEvNS4_8identityES11_S1B_vS1C_EENS_8epilogue10collective6detail29Sm90TmaWarpSpecializedAdapterINS1F_15DefaultEpilogueISI_SJ_SJ_NS1E_6thread17LinearCombinationISI_Li1EffLNS1J_9ScaleType4KindE0ELNS_15FloatRoundStyleE2ESI_EENS1_15EpilogueDefaultEEEEEvvEEEEvNT_6ParamsE)
        /*0008*/ 	.word	0x000000a8


	//----- nvinfo : EIATTR_FRAME_SIZE
	.align		4
.L_12:
        /*000c*/ 	.byte	0x04, 0x11
        /*000e*/ 	.short	(.L_14 - .L_13)
	.align		4
.L_13:
        /*0010*/ 	.word	index@(_ZN7cutlass13device_kernelINS_4gemm6kernel13GemmUniversalIN4cute5tupleIJiiiiEEENS1_10collective13CollectiveMmaINS1_37MainloopSm90TmaGmmaWarpSpecializedFP8ILi4ENS5_IJNS4_1CILi1EEESB_SB_EEENS1_35KernelTmaWarpSpecializedCooperativeEEENS5_IJNSA_ILi128EEENSA_ILi256EEESF_EEENS_12float_e4m3_tENS5_IJlSB_lEEESI_SJ_NS4_8TiledMMAINS4_8MMA_AtomIJNS4_4SM904GMMA31MMA_64x256x32_F32E4M3E4M3_SS_TNILNSN_7ScaleInE1ELSP_1EEEEEENS4_6LayoutINS5_IJNSA_ILi2EEESB_SB_EEENS5_IJSB_NSA_ILi0EEESV_EEEEENS5_IJNS4_10UnderscoreESY_SY_EEEEENS4_13SM90_TMA_LOADENS4_14ComposedLayoutINS4_7SwizzleILi3ELi4ELi3EEENS4_18smem_ptr_flag_bitsILi8EEENSS_INS5_IJNSA_ILi8EEESF_EEENS5_IJSF_SB_EEEEEEEvNS4_8identityES11_S1B_vS1C_EENS_8epilogue10collective6detail29Sm90TmaWarpSpecializedAdapterINS1F_15DefaultEpilogueISI_SJ_SJ_NS1E_6thread17LinearCombinationISI_Li1EffLNS1J_9ScaleType4KindE0ELNS_15FloatRoundStyleE2ESI_EENS1_15EpilogueDefaultEEEEEvvEEEEvNT_6ParamsE)
        /*0014*/ 	.word	0x000000f0


	//----- nvinfo : EIATTR_MIN_STACK_SIZE
	.align		4
.L_14:
        /*0018*/ 	.byte	0x04, 0x12
        /*001a*/ 	.short	(.L_16 - .L_15)
	.align		4
.L_15:
        /*001c*/ 	.word	index@(_ZN7cutlass13device_kernelINS_4gemm6kernel13GemmUniversalIN4cute5tupleIJiiiiEEENS1_10collective13CollectiveMmaINS1_37MainloopSm90TmaGmmaWarpSpecializedFP8ILi4ENS5_IJNS4_1CILi1EEESB_SB_EEENS1_35KernelTmaWarpSpecializedCooperativeEEENS5_IJNSA_ILi128EEENSA_ILi256EEESF_EEENS_12float_e4m3_tENS5_IJlSB_lEEESI_SJ_NS4_8TiledMMAINS4_8MMA_AtomIJNS4_4SM904GMMA31MMA_64x256x32_F32E4M3E4M3_SS_TNILNSN_7ScaleInE1ELSP_1EEEEEENS4_6LayoutINS5_IJNSA_ILi2EEESB_SB_EEENS5_IJSB_NSA_ILi0EEESV_EEEEENS5_IJNS4_10UnderscoreESY_SY_EEEEENS4_13SM90_TMA_LOADENS4_14ComposedLayoutINS4_7SwizzleILi3ELi4ELi3EEENS4_18smem_ptr_flag_bitsILi8EEENSS_INS5_IJNSA_ILi8EEESF_EEENS5_IJSF_SB_EEEEEEEvNS4_8identityES11_S1B_vS1C_EENS_8epilogue10collective6detail29Sm90TmaWarpSpecializedAdapterINS1F_15DefaultEpilogueISI_SJ_SJ_NS1E_6thread17LinearCombinationISI_Li1EffLNS1J_9ScaleType4KindE0ELNS_15FloatRoundStyleE2ESI_EENS1_15EpilogueDefaultEEEEEvvEEEEvNT_6ParamsE)
        /*0020*/ 	.word	0x000000f0
.L_16:


//--------------------- .nv.compat                --------------------------
	.section	.nv.compat,"",@"SHT_CUDA_COMPAT_INFO"
	.align	4
        /*0000*/ 	.byte	0x02, 0x09, 0x01, 0x00, 0x02, 0x02, 0x04, 0x00, 0x02, 0x05, 0x05, 0x00, 0x03, 0x07, 0x01, 0x01
        /*0010*/ 	.byte	0x02, 0x03, 0x01, 0x00, 0x02, 0x06, 0x01, 0x00, 0x04, 0x0b, 0x08, 0x00, 0x00, 0x00, 0x00, 0x00
        /*0020*/ 	.byte	0x00, 0x00, 0x00, 0x00


//--------------------- .nv.info._ZN7cutlass13device_kernelINS_4gemm6kernel13GemmUniversalIN4cute5tupleIJiiiiEEENS1_10collective13CollectiveMmaINS1_37MainloopSm90TmaGmmaWarpSpecializedFP8ILi4ENS5_IJNS4_1CILi1EEESB_SB_EEENS1_35KernelTmaWarpSpecializedCooperativeEEENS5_IJNSA_ILi128EEENSA_ILi256EEESF_EEENS_12float_e4m3_tENS5_IJlSB_lEEESI_SJ_NS4_8TiledMMAINS4_8MMA_AtomIJNS4_4SM904GMMA31MMA_64x256x32_F32E4M3E4M3_SS_TNILNSN_7ScaleInE1ELSP_1EEEEEENS4_6LayoutINS5_IJNSA_ILi2EEESB_SB_EEENS5_IJSB_NSA_ILi0EEESV_EEEEENS5_IJNS4_10UnderscoreESY_SY_EEEEENS4_13SM90_TMA_LOADENS4_14ComposedLayoutINS4_7SwizzleILi3ELi4ELi3EEENS4_18smem_ptr_flag_bitsILi8EEENSS_INS5_IJNSA_ILi8EEESF_EEENS5_IJSF_SB_EEEEEEEvNS4_8identityES11_S1B_vS1C_EENS_8epilogue10collective6detail29Sm90TmaWarpSpecializedAdapterINS1F_15DefaultEpilogueISI_SJ_SJ_NS1E_6thread17LinearCombinationISI_Li1EffLNS1J_9ScaleType4KindE0ELNS_15FloatRoundStyleE2ESI_EENS1_15EpilogueDefaultEEEEEvvEEEEvNT_6ParamsE --------------------------
	.section	.nv.info._ZN7cutlass13device_kernelINS_4gemm6kernel13GemmUniversalIN4cute5tupleIJiiiiEEENS1_10collective13CollectiveMmaINS1_37MainloopSm90TmaGmmaWarpSpecializedFP8ILi4ENS5_IJNS4_1CILi1EEESB_SB_EEENS1_35KernelTmaWarpSpecializedCooperativeEEENS5_IJNSA_ILi128EEENSA_ILi256EEESF_EEENS_12float_e4m3_tENS5_IJlSB_lEEESI_SJ_NS4_8TiledMMAINS4_8MMA_AtomIJNS4_4SM904GMMA31MMA_64x256x32_F32E4M3E4M3_SS_TNILNSN_7ScaleInE1ELSP_1EEEEEENS4_6LayoutINS5_IJNSA_ILi2EEESB_SB_EEENS5_IJSB_NSA_ILi0EEESV_EEEEENS5_IJNS4_10UnderscoreESY_SY_EEEEENS4_13SM90_TMA_LOADENS4_14ComposedLayoutINS4_7SwizzleILi3ELi4ELi3EEENS4_18smem_ptr_flag_bitsILi8EEENSS_INS5_IJNSA_ILi8EEESF_EEENS5_IJSF_SB_EEEEEEEvNS4_8identityES11_S1B_vS1C_EENS_8epilogue10collective6detail29Sm90TmaWarpSpecializedAdapterINS1F_15DefaultEpilogueISI_SJ_SJ_NS1E_6thread17LinearCombinationISI_Li1EffLNS1J_9ScaleType4KindE0ELNS_15FloatRoundStyleE2ESI_EENS1_15EpilogueDefaultEEEEEvvEEEEvNT_6ParamsE,"",@"SHT_CUDA_INFO"
	.sectionflags	@""
	.align	4


	//----- nvinfo : EIATTR_CUDA_API_VERSION
	.align		4
        /*0000*/ 	.byte	0x04, 0x37
        /*0002*/ 	.short	(.L_18 - .L_17)
.L_17:
        /*0004*/ 	.word	0x00000082


	//----- nvinfo : EIATTR_KPARAM_INFO
	.align		4
.L_18:
        /*0008*/ 	.byte	0x04, 0x17
        /*000a*/ 	.short	(.L_20 - .L_19)
.L_19:
        /*000c*/ 	.word	0x00000000
        /*0010*/ 	.short	0x0000
        /*0012*/ 	.short	0x0070
        /*0014*/ 	.byte	0x00, 0xf0, 0x01, 0x10


	//----- nvinfo : EIATTR_SPARSE_MMA_MASK
	.align		4
.L_20:
        /*0018*/ 	.byte	0x03, 0x50
        /*001a*/ 	.short	0x0000


	//----- nvinfo : EIATTR_MAXREG_COUNT
	.align		4
        /*001c*/ 	.byte	0x03, 0x1b
        /*001e*/ 	.short	0x00a8


	//----- nvinfo : EIATTR_NUM_BARRIERS
	.align		4
        /*0020*/ 	.byte	0x02, 0x4c
        /*0022*/ 	.byte	0x01
	.zero		1


	//----- nvinfo : EIATTR_ANNOTATIONS
	.align		4
        /*0024*/ 	.byte	0x04, 0x55
        /*0026*/ 	.short	(.L_22 - .L_21)


	//   ....[0]....
.L_21:
        /*0028*/ 	.word	0x00000001
        /*002c*/ 	.byte	0x90, 0x05, 0x00, 0x00, 0x01, 0x00, 0x00, 0x00, 0xb0, 0x05, 0x00, 0x00, 0x01, 0x00, 0x00, 0x00
        /* <DEDUP_REMOVED lines=185> */
        /*0bcc*/ 	.byte	0x10, 0x01, 0x01, 0x00


	//----- nvinfo : EIATTR_MERCURY_ISA_VERSION
	.align		4
.L_22:
        /*0bd0*/ 	.byte	0x03, 0x5f
        /*0bd2*/ 	.short	0x0101


	//----- nvinfo : EIATTR_INT_WARP_WIDE_INSTR_OFFSETS
	.align		4
        /*0bd4*/ 	.byte	0x04, 0x31
        /*0bd6*/ 	.short	(.L_24 - .L_23)


	//   ....[0]....
.L_23:
        /*0bd8*/ 	.word	0x00000460


	//   ....[1]....
        /*0bdc*/ 	.word	0x00000470


	//   ....[2]....
        /*0be0*/ 	.word	0x000005a0


	//----- nvinfo : EIATTR_COOP_GROUP_MASK_REGIDS
	.align		4
.L_24:
        /*0be4*/ 	.byte	0x04, 0x29
        /*0be6*/ 	.short	(.L_26 - .L_25)


	//   ....[0]....
.L_25:
        /*0be8*/ 	.word	0xffffffff


	//   ....[1]....
        /*0bec*/ 	.word	0xffffffff


	//   ....[2]....
        /*0bf0*/ 	.word	0xffffffff


	//   ....[3]....
        /*0bf4*/ 	.word	0xffffffff


	//   ....[4]....
        /*0bf8*/ 	.word	0xffffffff


	//----- nvinfo : EIATTR_COOP_GROUP_INSTR_OFFSETS
	.align		4
.L_26:
        /*0bfc*/ 	.byte	0x04, 0x28
        /*0bfe*/ 	.short	(.L_28 - .L_27)


	//   ....[0]....
.L_27:
        /*0c00*/ 	.word	0x00000070


	//   ....[1]....
        /*0c04*/ 	.word	0x00000080


	//   ....[2]....
        /*0c08*/ 	.word	0x000001a0


	//   ....[3]....
        /*0c0c*/ 	.word	0x000003b0


	//   ....[4]....
        /*0c10*/ 	.word	0x000012f0


	//----- nvinfo : EIATTR_REG_RECONFIG
	.align		4
.L_28:
        /*0c14*/ 	.byte	0x01, 0x54
	.zero		2


	//----- nvinfo : EIATTR_MBARRIER_INSTR_OFFSETS
	.align		4
        /*0c18*/ 	.byte	0x04, 0x39
        /*0c1a*/ 	.short	(.L_30 - .L_29)


	//   ....[0]....
.L_29:
        /*0c1c*/ 	.word	0x00000320
        /*0c20*/ 	.word	0x000000ff
        /*0c24*/ 	.word	0x00000000
        /*0c28*/ 	.short	0x0100
        /*0c2a*/ 	.byte	0x09
	.zero		1


	//   ....[1]....
        /*0c2c*/ 	.word	0x00000330
        /*0c30*/ 	.word	0x000000ff
        /*0c34*/ 	.word	0x00000020
        /*0c38*/ 	.short	0x0100
        /*0c3a*/ 	.byte	0x09
	.zero		1


	//   ....[2]....
        /*0c3c*/ 	.word	0x00000340
        /*0c40*/ 	.word	0x000000ff
        /*0c44*/ 	.word	0x00000008
        /*0c48*/ 	.short	0x0100
        /*0c4a*/ 	.byte	0x09
	.zero		1


	//   ....[3]....
        /*0c4c*/ 	.word	0x00000350
        /*0c50*/ 	.word	0x000000ff
        /*0c54*/ 	.word	0x00000028
        /*0c58*/ 	.short	0x0100
        /*0c5a*/ 	.byte	0x09
	.zero		1


	//   ....[4]....
        /*0c5c*/ 	.word	0x00000360
        /*0c60*/ 	.word	0x000000ff
        /*0c64*/ 	.word	0x00000010
        /*0c68*/ 	.short	0x0100
        /*0c6a*/ 	.byte	0x09
	.zero		1


	//   ....[5]....
        /*0c6c*/ 	.word	0x00000370
        /*0c70*/ 	.word	0x000000ff
        /*0c74*/ 	.word	0x00000030
        /*0c78*/ 	.short	0x0100
        /*0c7a*/ 	.byte	0x09
	.zero		1


	//   ....[6]....
        /*0c7c*/ 	.word	0x00000380
        /*0c80*/ 	.word	0x000000ff
        /*0c84*/ 	.word	0x00000018
        /*0c88*/ 	.short	0x0100
        /*0c8a*/ 	.byte	0x09
	.zero		1


	//   ....[7]....
        /*0c8c*/ 	.word	0x00000390
        /*0c90*/ 	.word	0x000000ff
        /*0c94*/ 	.word	0x00000038
        /*0c98*/ 	.short	0x0100
        /*0c9a*/ 	.byte	0x09
	.zero		1


	//   ....[8]....
        /*0c9c*/ 	.word	0x000005d0
        /*0ca0*/ 	.word	0x000000ff
        /*0ca4*/ 	.word	0x00000050
        /*0ca8*/ 	.short	0x0100
        /*0caa*/ 	.byte	0x06
	.zero		1


	//   ....[9]....
        /*0cac*/ 	.word	0x000005e0
        /*0cb0*/ 	.word	0x000000ff
        /*0cb4*/ 	.word	0x00000058
        /*0cb8*/ 	.short	0x0100
        /*0cba*/ 	.byte	0x06
	.zero		1


	//   ....[10]....
        /*0cbc*/ 	.word	0x00001af0
        /*0cc0*/ 	.word	0x000000ff
        /*0cc4*/ 	.word	0x00000000
        /*0cc8*/ 	.short	0x010a
        /*0cca*/ 	.byte	0x06
	.zero		1


	//   ....[11]....
        /*0ccc*/ 	.word	0x00001b30
        /*0cd0*/ 	.word	0x000000ff
        /*0cd4*/ 	.word	0x00000000
        /*0cd8*/ 	.short	0x010a
        /*0cda*/ 	.byte	0x06
	.zero		1


	//   ....[12]....
        /*0cdc*/ 	.word	0x00002df0
        /*0ce0*/ 	.word	0x000000ff
        /*0ce4*/ 	.word	0x00000000
        /*0ce8*/ 	.short	0x010a
        /*0cea*/ 	.byte	0x09
	.zero		1


	//   ....[13]....
        /*0cec*/ 	.word	0x00002e30
        /*0cf0*/ 	.word	0x000000ff
        /*0cf4*/ 	.word	0x00000000
        /*0cf8*/ 	.short	0x010a
        /*0cfa*/ 	.byte	0x09
	.zero		1


	//   ....[14]....
        /*0cfc*/ 	.word	0x00003f00
        /*0d00*/ 	.word	0x000000ff
        /*0d04*/ 	.word	0x00000000
        /*0d08*/ 	.short	0x0101
        /*0d0a*/ 	.byte	0x08
	.zero		1


	//   ....[15]....
        /*0d0c*/ 	.word	0x00005070
        /*0d10*/ 	.word	0x000000ff
        /*0d14*/ 	.word	0x00000000
        /*0d18*/ 	.short	0x0101
        /*0d1a*/ 	.byte	0x06
	.zero		1


	//   ....[16]....
        /*0d1c*/ 	.word	0x0000f320
        /*0d20*/ 	.word	0x0000000d
        /*0d24*/ 	.word	0x00000020
        /*0d28*/ 	.short	0x010a
        /*0d2a*/ 	.byte	0x3f
	.zero		1


	//   ....[17]....
        /*0d2c*/ 	.word	0x0000f730
        /*0d30*/ 	.word	0x00000003
        /*0d34*/ 	.word	0x00000058
        /*0d38*/ 	.short	0x0101
        /*0d3a*/ 	.byte	0x3f
	.zero		1


	//   ....[18]....
        /*0d3c*/ 	.word	0x0000fe60
        /*0d40*/ 	.word	0x00000007
        /*0d44*/ 	.word	0x00000000
        /*0d48*/ 	.short	0x010a
        /*0d4a*/ 	.byte	0x3f
	.zero		1


	//   ....[19]....
        /*0d4c*/ 	.word	0x0000fee0
        /*0d50*/ 	.word	0x00000009
        /*0d54*/ 	.word	0x00000000
        /*0d58*/ 	.short	0x010a
        /*0d5a*/ 	.byte	0x3f
	.zero		1


	//   ....[20]....
        /*0d5c*/ 	.word	0x0000ff70
        /*0d60*/ 	.word	0x00000006
        /*0d64*/ 	.word	0x00000000
        /*0d68*/ 	.short	0x010a
        /*0d6a*/ 	.byte	0x3f
	.zero		1


	//   ....[21]....
        /*0d6c*/ 	.word	0x00010000
        /*0d70*/ 	.word	0x00000003
        /*0d74*/ 	.word	0x00000000
        /*0d78*/ 	.short	0x010a
        /*0d7a*/ 	.byte	0x3f
	.zero		1


	//   ....[22]....
        /*0d7c*/ 	.word	0x00010070
        /*0d80*/ 	.word	0x00000003
        /*0d84*/ 	.word	0x00000000
        /*0d88*/ 	.short	0x010a
        /*0d8a*/ 	.byte	0x3f
	.zero		1


	//   ....[23]....
        /*0d8c*/ 	.word	0x000100e0
        /*0d90*/ 	.word	0x00000000
        /*0d94*/ 	.word	0x00000000
        /*0d98*/ 	.short	0x010a
        /*0d9a*/ 	.byte	0x3f
	.zero		1


	//   ....[24]....
        /*0d9c*/ 	.word	0x000101c0
        /*0da0*/ 	.word	0x0000000d
        /*0da4*/ 	.word	0x00000020
        /*0da8*/ 	.short	0x010a
        /*0daa*/ 	.byte	0x3f
	.zero		1


	//   ....[25]....
        /*0dac*/ 	.word	0x000102a0
        /*0db0*/ 	.word	0x00000007
        /*0db4*/ 	.word	0x00000000
        /*0db8*/ 	.short	0x010a
        /*0dba*/ 	.byte	0x3f
	.zero		1


	//   ....[26]....
        /*0dbc*/ 	.word	0x000102f0
        /*0dc0*/ 	.word	0x00000009
        /*0dc4*/ 	.word	0x00000000
        /*0dc8*/ 	.short	0x010a
        /*0dca*/ 	.byte	0x3f
	.zero		1


	//   ....[27]....
        /*0dcc*/ 	.word	0x00010340
        /*0dd0*/ 	.word	0x00000006
        /*0dd4*/ 	.word	0x00000000
        /*0dd8*/ 	.short	0x010a
        /*0dda*/ 	.byte	0x3f
	.zero		1


	//----- nvinfo : EIATTR_NUM_MBARRIERS
	.align		4
.L_30:
        /*0ddc*/ 	.byte	0x03, 0x38
        /*0dde*/ 	.short	0x000a


	//----- nvinfo : EIATTR_EXIT_INSTR_OFFSETS
	.align		4
        /*0de0*/ 	.byte	0x04, 0x1c
        /*0de2*/ 	.short	(.L_32 - .L_31)


	//   ....[0]....
.L_31:
        /*0de4*/ 	.word	0x00000640


	//   ....[1]....
        /*0de8*/ 	.word	0x00000f90


	//   ....[2]....
        /*0dec*/ 	.word	0x0000e960


	//   ....[3]....
        /*0df0*/ 	.word	0x0000efb0


	//   ....[4]....
        /*0df4*/ 	.word	0x00010050


	//----- nvinfo : EIATTR_MAX_THREADS
	.align		4
.L_32:
        /*0df8*/ 	.byte	0x04, 0x05
        /*0dfa*/ 	.short	(.L_34 - .L_33)
.L_33:
        /*0dfc*/ 	.word	0x00000180
        /*0e00*/ 	.word	0x00000001
        /*0e04*/ 	.word	0x00000001


	//----- nvinfo : EIATTR_CRS_STACK_SIZE
	.align		4
.L_34:
        /*0e08*/ 	.byte	0x04, 0x1e
        /*0e0a*/ 	.short	(.L_36 - .L_35)
.L_35:
        /*0e0c*/ 	.word	0x00000000


	//----- nvinfo : EIATTR_CBANK_PARAM_SIZE
	.align		4
.L_36:
        /*0e10*/ 	.byte	0x03, 0x19
        /*0e12*/ 	.short	0x0470


	//----- nvinfo : EIATTR_PARAM_CBANK
	.align		4
        /*0e14*/ 	.byte	0x04, 0x0a
        /*0e16*/ 	.short	(.L_38 - .L_37)
	.align		4
.L_37:
        /*0e18*/ 	.word	index@(.nv.constant0._ZN7cutlass13device_kernelINS_4gemm6kernel13GemmUniversalIN4cute5tupleIJiiiiEEENS1_10collective13CollectiveMmaINS1_37MainloopSm90TmaGmmaWarpSpecializedFP8ILi4ENS5_IJNS4_1CILi1EEESB_SB_EEENS1_35KernelTmaWarpSpecializedCooperativeEEENS5_IJNSA_ILi128EEENSA_ILi256EEESF_EEENS_12float_e4m3_tENS5_IJlSB_lEEESI_SJ_NS4_8TiledMMAINS4_8MMA_AtomIJNS4_4SM904GMMA31MMA_64x256x32_F32E4M3E4M3_SS_TNILNSN_7ScaleInE1ELSP_1EEEEEENS4_6LayoutINS5_IJNSA_ILi2EEESB_SB_EEENS5_IJSB_NSA_ILi0EEESV_EEEEENS5_IJNS4_10UnderscoreESY_SY_EEEEENS4_13SM90_TMA_LOADENS4_14ComposedLayoutINS4_7SwizzleILi3ELi4ELi3EEENS4_18smem_ptr_flag_bitsILi8EEENSS_INS5_IJNSA_ILi8EEESF_EEENS5_IJSF_SB_EEEEEEEvNS4_8identityES11_S1B_vS1C_EENS_8epilogue10collective6detail29Sm90TmaWarpSpecializedAdapterINS1F_15DefaultEpilogueISI_SJ_SJ_NS1E_6thread17LinearCombinationISI_Li1EffLNS1J_9ScaleType4KindE0ELNS_15FloatRoundStyleE2ESI_EENS1_15EpilogueDefaultEEEEEvvEEEEvNT_6ParamsE)
        /*0e1c*/ 	.short	0x0210
        /*0e1e*/ 	.short	0x0470


	//----- nvinfo : EIATTR_SW_WAR
	.align		4
.L_38:
        /*0e20*/ 	.byte	0x04, 0x36
        /*0e22*/ 	.short	(.L_40 - .L_39)
.L_39:
        /*0e24*/ 	.word	0x00000008
.L_40:


//--------------------- .nv.callgraph             --------------------------
	.section	.nv.callgraph,"",@"SHT_CUDA_CALLGRAPH"
	.align	4
	.sectionentsize	8
	.align		4
        /*0000*/ 	.word	0x00000000
	.align		4
        /*0004*/ 	.word	0xffffffff
	.align		4
        /*0008*/ 	.word	0x00000000
	.align		4
        /*000c*/ 	.word	0xfffffffe
	.align		4
        /*0010*/ 	.word	0x00000000
	.align		4
        /*0014*/ 	.word	0xfffffffd
	.align		4
        /*0018*/ 	.word	0x00000000
	.align		4
        /*001c*/ 	.word	0xfffffffc


//--------------------- .nv.constant4             --------------------------
	.section	.nv.constant4,"a",@progbits
	.align	8
	.align		8
.nv.constant4:
        /*0000*/ 	.dword	_ZN40_INTERNAL_1cd8856b_4_k_cu_ba032114_208594cuda3std3__45__cpo5beginE
	.align		8
        /*0008*/ 	.dword	_ZN40_INTERNAL_1cd8856b_4_k_cu_ba032114_208594cuda3std3__45__cpo3endE
	.align		8
        /*0010*/ 	.dword	_ZN40_INTERNAL_1cd8856b_4_k_cu_ba032114_208594cuda3std3__45__cpo6cbeginE
	.align		8
        /*0018*/ 	.dword	_ZN40_INTERNAL_1cd8856b_4_k_cu_ba032114_208594cuda3std3__45__cpo4cendE
	.align		8
        /*0020*/ 	.dword	_ZN40_INTERNAL_1cd8856b_4_k_cu_ba032114_208594cuda3std3__442_GLOBAL__N__1cd8856b_4_k_cu_ba032114_208596ignoreE
	.align		8
        /*0028*/ 	.dword	_ZN40_INTERNAL_1cd8856b_4_k_cu_ba032114_208594cuda3std3__419piecewise_constructE
	.align		8
        /*0030*/ 	.dword	_ZN40_INTERNAL_1cd8856b_4_k_cu_ba032114_208594cuda3std3__48in_placeE
	.align		8
        /*0038*/ 	.dword	_ZN40_INTERNAL_1cd8856b_4_k_cu_ba032114_208594cuda3std6ranges3__45__cpo4swapE
	.align		8
        /*0040*/ 	.dword	_ZN40_INTERNAL_1cd8856b_4_k_cu_ba032114_208594cuda3std6ranges3__45__cpo9iter_moveE
	.align		8
        /*0048*/ 	.dword	_ZN40_INTERNAL_1cd8856b_4_k_cu_ba032114_208594cute7productE
	.align		8
        /*0050*/ 	.dword	_ZN40_INTERNAL_1cd8856b_4_k_cu_ba032114_208594cute1_E


//--------------------- .text._ZN7cutlass13device_kernelINS_4gemm6kernel13GemmUniversalIN4cute5tupleIJiiiiEEENS1_10collective13CollectiveMmaINS1_37MainloopSm90TmaGmmaWarpSpecializedFP8ILi4ENS5_IJNS4_1CILi1EEESB_SB_EEENS1_35KernelTmaWarpSpecializedCooperativeEEENS5_IJNSA_ILi128EEENSA_ILi256EEESF_EEENS_12float_e4m3_tENS5_IJlSB_lEEESI_SJ_NS4_8TiledMMAINS4_8MMA_AtomIJNS4_4SM904GMMA31MMA_64x256x32_F32E4M3E4M3_SS_TNILNSN_7ScaleInE1ELSP_1EEEEEENS4_6LayoutINS5_IJNSA_ILi2EEESB_SB_EEENS5_IJSB_NSA_ILi0EEESV_EEEEENS5_IJNS4_10UnderscoreESY_SY_EEEEENS4_13SM90_TMA_LOADENS4_14ComposedLayoutINS4_7SwizzleILi3ELi4ELi3EEENS4_18smem_ptr_flag_bitsILi8EEENSS_INS5_IJNSA_ILi8EEESF_EEENS5_IJSF_SB_EEEEEEEvNS4_8identityES11_S1B_vS1C_EENS_8epilogue10collective6detail29Sm90TmaWarpSpecializedAdapterINS1F_15DefaultEpilogueISI_SJ_SJ_NS1E_6thread17LinearCombinationISI_Li1EffLNS1J_9ScaleType4KindE0ELNS_15FloatRoundStyleE2ESI_EENS1_15EpilogueDefaultEEEEEvvEEEEvNT_6ParamsE --------------------------
	.section	.text._ZN7cutlass13device_kernelINS_4gemm6kernel13GemmUniversalIN4cute5tupleIJiiiiEEENS1_10collective13CollectiveMmaINS1_37MainloopSm90TmaGmmaWarpSpecializedFP8ILi4ENS5_IJNS4_1CILi1EEESB_SB_EEENS1_35KernelTmaWarpSpecializedCooperativeEEENS5_IJNSA_ILi128EEENSA_ILi256EEESF_EEENS_12float_e4m3_tENS5_IJlSB_lEEESI_SJ_NS4_8TiledMMAINS4_8MMA_AtomIJNS4_4SM904GMMA31MMA_64x256x32_F32E4M3E4M3_SS_TNILNSN_7ScaleInE1ELSP_1EEEEEENS4_6LayoutINS5_IJNSA_ILi2EEESB_SB_EEENS5_IJSB_NSA_ILi0EEESV_EEEEENS5_IJNS4_10UnderscoreESY_SY_EEEEENS4_13SM90_TMA_LOADENS4_14ComposedLayoutINS4_7SwizzleILi3ELi4ELi3EEENS4_18smem_ptr_flag_bitsILi8EEENSS_INS5_IJNSA_ILi8EEESF_EEENS5_IJSF_SB_EEEEEEEvNS4_8identityES11_S1B_vS1C_EENS_8epilogue10collective6detail29Sm90TmaWarpSpecializedAdapterINS1F_15DefaultEpilogueISI_SJ_SJ_NS1E_6thread17LinearCombinationISI_Li1EffLNS1J_9ScaleType4KindE0ELNS_15FloatRoundStyleE2ESI_EENS1_15EpilogueDefaultEEEEEvvEEEEvNT_6ParamsE,"ax",@progbits
	.align	128
.text._ZN7cutlass13device_kernelINS_4gemm6kernel13GemmUniversalIN4cute5tupleIJiiiiEEENS1_10collective13CollectiveMmaINS1_37MainloopSm90TmaGmmaWarpSpecializedFP8ILi4ENS5_IJNS4_1CILi1EEESB_SB_EEENS1_35KernelTmaWarpSpecializedCooperativeEEENS5_IJNSA_ILi128EEENSA_ILi256EEESF_EEENS_12float_e4m3_tENS5_IJlSB_lEEESI_SJ_NS4_8TiledMMAINS4_8MMA_AtomIJNS4_4SM904GMMA31MMA_64x256x32_F32E4M3E4M3_SS_TNILNSN_7ScaleInE1ELSP_1EEEEEENS4_6LayoutINS5_IJNSA_ILi2EEESB_SB_EEENS5_IJSB_NSA_ILi0EEESV_EEEEENS5_IJNS4_10UnderscoreESY_SY_EEEEENS4_13SM90_TMA_LOADENS4_14ComposedLayoutINS4_7SwizzleILi3ELi4ELi3EEENS4_18smem_ptr_flag_bitsILi8EEENSS_INS5_IJNSA_ILi8EEESF_EEENS5_IJSF_SB_EEEEEEEvNS4_8identityES11_S1B_vS1C_EENS_8epilogue10collective6detail29Sm90TmaWarpSpecializedAdapterINS1F_15DefaultEpilogueISI_SJ_SJ_NS1E_6thread17LinearCombinationISI_Li1EffLNS1J_9ScaleType4KindE0ELNS_15FloatRoundStyleE2ESI_EENS1_15EpilogueDefaultEEEEEvvEEEEvNT_6ParamsE:
        .type           _ZN7cutlass13device_kernelINS_4gemm6kernel13GemmUniversalIN4cute5tupleIJiiiiEEENS1_10collective13CollectiveMmaINS1_37MainloopSm90TmaGmmaWarpSpecializedFP8ILi4ENS5_IJNS4_1CILi1EEESB_SB_EEENS1_35KernelTmaWarpSpecializedCooperativeEEENS5_IJNSA_ILi128EEENSA_ILi256EEESF_EEENS_12float_e4m3_tENS5_IJlSB_lEEESI_SJ_NS4_8TiledMMAINS4_8MMA_AtomIJNS4_4SM904GMMA31MMA_64x256x32_F32E4M3E4M3_SS_TNILNSN_7ScaleInE1ELSP_1EEEEEENS4_6LayoutINS5_IJNSA_ILi2EEESB_SB_EEENS5_IJSB_NSA_ILi0EEESV_EEEEENS5_IJNS4_10UnderscoreESY_SY_EEEEENS4_13SM90_TMA_LOADENS4_14ComposedLayoutINS4_7SwizzleILi3ELi4ELi3EEENS4_18smem_ptr_flag_bitsILi8EEENSS_INS5_IJNSA_ILi8EEESF_EEENS5_IJSF_SB_EEEEEEEvNS4_8identityES11_S1B_vS1C_EENS_8epilogue10collective6detail29Sm90TmaWarpSpecializedAdapterINS1F_15DefaultEpilogueISI_SJ_SJ_NS1E_6thread17LinearCombinationISI_Li1EffLNS1J_9ScaleType4KindE0ELNS_15FloatRoundStyleE2ESI_EENS1_15EpilogueDefaultEEEEEvvEEEEvNT_6ParamsE,@function
        .size           _ZN7cutlass13device_kernelINS_4gemm6kernel13GemmUniversalIN4cute5tupleIJiiiiEEENS1_10collective13CollectiveMmaINS1_37MainloopSm90TmaGmmaWarpSpecializedFP8ILi4ENS5_IJNS4_1CILi1EEESB_SB_EEENS1_35KernelTmaWarpSpecializedCooperativeEEENS5_IJNSA_ILi128EEENSA_ILi256EEESF_EEENS_12float_e4m3_tENS5_IJlSB_lEEESI_SJ_NS4_8TiledMMAINS4_8MMA_AtomIJNS4_4SM904GMMA31MMA_64x256x32_F32E4M3E4M3_SS_TNILNSN_7ScaleInE1ELSP_1EEEEEENS4_6LayoutINS5_IJNSA_ILi2EEESB_SB_EEENS5_IJSB_NSA_ILi0EEESV_EEEEENS5_IJNS4_10UnderscoreESY_SY_EEEEENS4_13SM90_TMA_LOADENS4_14ComposedLayoutINS4_7SwizzleILi3ELi4ELi3EEENS4_18smem_ptr_flag_bitsILi8EEENSS_INS5_IJNSA_ILi8EEESF_EEENS5_IJSF_SB_EEEEEEEvNS4_8identityES11_S1B_vS1C_EENS_8epilogue10collective6detail29Sm90TmaWarpSpecializedAdapterINS1F_15DefaultEpilogueISI_SJ_SJ_NS1E_6thread17LinearCombinationISI_Li1EffLNS1J_9ScaleType4KindE0ELNS_15FloatRoundStyleE2ESI_EENS1_15EpilogueDefaultEEEEEvvEEEEvNT_6ParamsE,(.L_x_329 - _ZN7cutlass13device_kernelINS_4gemm6kernel13GemmUniversalIN4cute5tupleIJiiiiEEENS1_10collective13CollectiveMmaINS1_37MainloopSm90TmaGmmaWarpSpecializedFP8ILi4ENS5_IJNS4_1CILi1EEESB_SB_EEENS1_35KernelTmaWarpSpecializedCooperativeEEENS5_IJNSA_ILi128EEENSA_ILi256EEESF_EEENS_12float_e4m3_tENS5_IJlSB_lEEESI_SJ_NS4_8TiledMMAINS4_8MMA_AtomIJNS4_4SM904GMMA31MMA_64x256x32_F32E4M3E4M3_SS_TNILNSN_7ScaleInE1ELSP_1EEEEEENS4_6LayoutINS5_IJNSA_ILi2EEESB_SB_EEENS5_IJSB_NSA_ILi0EEESV_EEEEENS5_IJNS4_10UnderscoreESY_SY_EEEEENS4_13SM90_TMA_LOADENS4_14ComposedLayoutINS4_7SwizzleILi3ELi4ELi3EEENS4_18smem_ptr_flag_bitsILi8EEENSS_INS5_IJNSA_ILi8EEESF_EEENS5_IJSF_SB_EEEEEEEvNS4_8identityES11_S1B_vS1C_EENS_8epilogue10collective6detail29Sm90TmaWarpSpecializedAdapterINS1F_15DefaultEpilogueISI_SJ_SJ_NS1E_6thread17LinearCombinationISI_Li1EffLNS1J_9ScaleType4KindE0ELNS_15FloatRoundStyleE2ESI_EENS1_15EpilogueDefaultEEEEEvvEEEEvNT_6ParamsE)
        .other          _ZN7cutlass13device_kernelINS_4gemm6kernel13GemmUniversalIN4cute5tupleIJiiiiEEENS1_10collective13CollectiveMmaINS1_37MainloopSm90TmaGmmaWarpSpecializedFP8ILi4ENS5_IJNS4_1CILi1EEESB_SB_EEENS1_35KernelTmaWarpSpecializedCooperativeEEENS5_IJNSA_ILi128EEENSA_ILi256EEESF_EEENS_12float_e4m3_tENS5_IJlSB_lEEESI_SJ_NS4_8TiledMMAINS4_8MMA_AtomIJNS4_4SM904GMMA31MMA_64x256x32_F32E4M3E4M3_SS_TNILNSN_7ScaleInE1ELSP_1EEEEEENS4_6LayoutINS5_IJNSA_ILi2EEESB_SB_EEENS5_IJSB_NSA_ILi0EEESV_EEEEENS5_IJNS4_10UnderscoreESY_SY_EEEEENS4_13SM90_TMA_LOADENS4_14ComposedLayoutINS4_7SwizzleILi3ELi4ELi3EEENS4_18smem_ptr_flag_bitsILi8EEENSS_INS5_IJNSA_ILi8EEESF_EEENS5_IJSF_SB_EEEEEEEvNS4_8identityES11_S1B_vS1C_EENS_8epilogue10collective6detail29Sm90TmaWarpSpecializedAdapterINS1F_15DefaultEpilogueISI_SJ_SJ_NS1E_6thread17LinearCombinationISI_Li1EffLNS1J_9ScaleType4KindE0ELNS_15FloatRoundStyleE2ESI_EENS1_15EpilogueDefaultEEEEEvvEEEEvNT_6ParamsE,@"STO_CUDA_ENTRY STV_DEFAULT"
_ZN7cutlass13device_kernelINS_4gemm6kernel13GemmUniversalIN4cute5tupleIJiiiiEEENS1_10collective13CollectiveMmaINS1_37MainloopSm90TmaGmmaWarpSpecializedFP8ILi4ENS5_IJNS4_1CILi1EEESB_SB_EEENS1_35KernelTmaWarpSpecializedCooperativeEEENS5_IJNSA_ILi128EEENSA_ILi256EEESF_EEENS_12float_e4m3_tENS5_IJlSB_lEEESI_SJ_NS4_8TiledMMAINS4_8MMA_AtomIJNS4_4SM904GMMA31MMA_64x256x32_F32E4M3E4M3_SS_TNILNSN_7ScaleInE1ELSP_1EEEEEENS4_6LayoutINS5_IJNSA_ILi2EEESB_SB_EEENS5_IJSB_NSA_ILi0EEESV_EEEEENS5_IJNS4_10UnderscoreESY_SY_EEEEENS4_13SM90_TMA_LOADENS4_14ComposedLayoutINS4_7SwizzleILi3ELi4ELi3EEENS4_18smem_ptr_flag_bitsILi8EEENSS_INS5_IJNSA_ILi8EEESF_EEENS5_IJSF_SB_EEEEEEEvNS4_8identityES11_S1B_vS1C_EENS_8epilogue10collective6detail29Sm90TmaWarpSpecializedAdapterINS1F_15DefaultEpilogueISI_SJ_SJ_NS1E_6thread17LinearCombinationISI_Li1EffLNS1J_9ScaleType4KindE0ELNS_15FloatRoundStyleE2ESI_EENS1_15EpilogueDefaultEEEEEvvEEEEvNT_6ParamsE:
[----:B------:R-:W0:Y:S02]  /*0000*/  LDC R1, c[0x0][0x28] ;  /* 0x00000a00ff017b82 */ /* 0x000e240000000800 */
[----:B0-----:R-:W-:Y:S01]  /*0010*/  VIADD R1, R1, 0xffffff10 ;  /* 0xffffff1001017836 */ /* 0x001fe20000000000 */
[----:B------:R-:W0:Y:S01]  /*0020*/  S2R R2, SR_TID.X ;  /* 0x0000000000027919 */ /* 0x000e220000002100 */
[----:B------:R-:W-:Y:S01]  /*0030*/  ELECT P0, URZ, PT ;  /* 0x00000000003f782f */ /* 0x000fe20003800000 */
[----:B------:R-:W-:Y:S01]  /*0040*/  BSSY B0, `(.L_x_0) ;  /* 0x0000015000007945 */ /* 0x000fe20003800000 */
[--C-:B0-----:R-:W-:Y:S02]  /*0050*/  SHF.R.U32.HI R0, RZ, 0x5, R2.reuse ;  /* 0x00000005ff007819 */ /* 0x101fe40000011602 */
[----:B------:R-:W-:-:S03]  /*0060*/  SHF.R.U32.HI R2, RZ, 0x7, R2 ;  /* 0x00000007ff027819 */ /* 0x000fc60000011602 */
[----:B------:R-:W0:Y:S04]  /*0070*/  SHFL.IDX PT, R3, R0, RZ, 0x1f ;  /* 0x00001fff00037589 */ /* 0x000e2800000e0000 */
[----:B------:R-:W1:Y:S01]  /*0080*/  SHFL.IDX PT, R2, R2, RZ, 0x1f ;  /* 0x00001fff02027589 */ /* 0x000e6200000e0000 */
[----:B0-----:R-:W-:Y:S02]  /*0090*/  R2UR UR4, R3 ;  /* 0x00000000030472ca */ /* 0x001fe400000e0000 */
[----:B-1----:R-:W-:-:S11]  /*00a0*/  R2UR UR6, R2 ;  /* 0x00000000020672ca */ /* 0x002fd600000e0000 */
[----:B------:R-:W-:Y:S02]  /*00b0*/  USHF.R.S32.HI UR5, URZ, 0x1f, UR4 ;  /* 0x0000001f3f057899 */ /* 0x000fe40008011404 */
[----:B------:R-:W-:Y:S02]  /*00c0*/  ISETP.NE.OR P0, PT, RZ, UR4, !P0 ;  /* 0x00000004ff007c0c */ /* 0x000fe4000c705670 */
[----:B------:R-:W-:-:S04]  /*00d0*/  ULEA.HI UR5, UR5, UR4, URZ, 0x2 ;  /* 0x0000000405057291 */ /* 0x000fc8000f8f103f */
[----:B------:R-:W-:-:S04]  /*00e0*/  ULOP3.LUT UR5, UR5, 0xfffffffc, URZ, 0xc0, !UPT ;  /* 0xfffffffc05057892 */ /* 0x000fc8000f8ec03f */
[----:B------:R-:W-:-:S03]  /*00f0*/  UIADD3 UR8, UR4, -UR5, URZ ;  /* 0x8000000504087290 */ /* 0x000fc6000fffe03f */
[----:B------:R-:W-:Y:S09]  /*0100*/  @P0 BRA `(.L_x_1) ;  /* 0x0000000000200947 */ /* 0x000ff20003800000 */
[----:B------:R-:W-:Y:S02]  /*0110*/  ULDC.64 UR4, c[0x0][0x198] ;  /* 0x0000660000047ab9 */ /* 0x000fe40000000a00 */
[----:B------:R-:W-:Y:S02]  /*0120*/  UIADD3 UR10, UP0, UR4, 0xf0, URZ ;  /* 0x000000f0040a7890 */ /* 0x000fe4000ff1e03f */
[----:B------:R-:W-:Y:S02]  /*0130*/  UIADD3 UR4, UP1, UR4, 0x1f0, URZ ;  /* 0x000001f004047890 */ /* 0x000fe4000ff3e03f */
[----:B------:R-:W-:Y:S02]  /*0140*/  UIADD3.X UR11, URZ, UR5, URZ, UP0, !UPT ;  /* 0x000000053f0b7290 */ /* 0x000fe400087fe43f */
[----:B------:R-:W-:-:S07]  /*0150*/  UIADD3.X UR5, URZ, UR5, URZ, UP1, !UPT ;  /* 0x000000053f057290 */ /* 0x000fce0008ffe43f */
[----:B------:R0:W-:Y:S02]  /*0160*/  UTMACCTL.PF [UR10] ;  /* 0x000000000a0079b9 */ /* 0x0001e40008040000 */
[----:B------:R0:W-:Y:S02]  /*0170*/  UTMACCTL.PF [UR4] ;  /* 0x00000000040079b9 */ /* 0x0001e40008040000 */
[----:B0-----:R-:W-:Y:S01]  /*0180*/  NOP ;  /* 0x0000000000007918 */ /* 0x001fe20000000000 */
.L_x_1:
[----:B------:R-:W-:Y:S05]  /*0190*/  BSYNC B0 ;  /* 0x0000000000007941 */ /* 0x000fea0003800000 */
.L_x_0:
[----:B------:R-:W0:Y:S01]  /*01a0*/  SHFL.IDX PT, R2, R0, RZ, 0x1f ;  /* 0x00001fff00027589 */ /* 0x000e2200000e0000 */
[----:B------:R-:W-:Y:S01]  /*01b0*/  UISETP.NE.AND UP0, UPT, UR8, 0x3, UPT ;  /* 0x000000030800788c */ /* 0x000fe2000bf05270 */
[----:B------:R-:W-:Y:S01]  /*01c0*/  ISETP.NE.AND P1, PT, RZ, UR6, PT ;  /* 0x00000006ff007c0c */ /* 0x000fe2000bf25270 */
[----:B------:R-:W-:Y:S02]  /*01d0*/  UIADD3 UR10, UR6, -0x1, URZ ;  /* 0xffffffff060a7890 */ /* 0x000fe4000fffe03f */
[----:B------:R-:W-:Y:S02]  /*01e0*/  UISETP.EQ.OR UP0, UPT, UR8, URZ, !UP0 ;  /* 0x0000003f0800728c */ /* 0x000fe4000c702670 */
[----:B------:R-:W-:Y:S02]  /*01f0*/  UISETP.GE.U32.AND UP1, UPT, UR10, 0x2, UPT ;  /* 0x000000020a00788c */ /* 0x000fe4000bf26070 */
[----:B------:R-:W-:-:S04]  /*0200*/  UISETP.EQ.AND UP0, UPT, UR6, URZ, UP0 ;  /* 0x0000003f0600728c */ /* 0x000fc80008702270 */
[----:B------:R-:W-:-:S04]  /*0210*/  USEL UR13, URZ, 0x1, !UP0 ;  /* 0x000000013f0d7887 */ /* 0x000fc8000c000000 */
[----:B------:R-:W-:Y:S01]  /*0220*/  USEL UR13, UR13, 0x2, UP1 ;  /* 0x000000020d0d7887 */ /* 0x000fe20008800000 */
[----:B0-----:R-:W-:-:S13]  /*0230*/  ISETP.NE.AND P0, PT, R2, RZ, PT ;  /* 0x000000ff0200720c */ /* 0x001fda0003f05270 */
[----:B------:R-:W-:Y:S05]  /*0240*/  @P0 BRA `(.L_x_2) ;  /* 0x0000000000580947 */ /* 0x000fea0003800000 */
[----:B------:R-:W0:Y:S01]  /*0250*/  S2UR UR9, SR_CgaCtaId ;  /* 0x00000000000979c3 */ /* 0x000e220000008800 */
[----:B------:R-:W-:Y:S01]  /*0260*/  UMOV UR4, 0x400 ;  /* 0x0000040000047882 */ /* 0x000fe20000000000 */
[----:B------:R-:W-:Y:S01]  /*0270*/  UMOV UR5, 0x1 ;  /* 0x0000000100057882 */ /* 0x000fe20000000000 */
[----:B------:R-:W-:Y:S01]  /*0280*/  UMOV UR6, 0x100 ;  /* 0x0000010000067882 */ /* 0x000fe20000000000 */
[----:B------:R-:W-:Y:S01]  /*0290*/  ELECT P0, URZ, PT ;  /* 0x00000000003f782f */ /* 0x000fe20003800000 */
[----:B------:R-:W-:-:S04]  /*02a0*/  UIADD3 UR6, -UR6, 0x100000, URZ ;  /* 0x0010000006067890 */ /* 0x000fc8000fffe13f */
[----:B------:R-:W-:Y:S02]  /*02b0*/  USHF.L.U32 UR7, UR6, 0xb, URZ ;  /* 0x0000000b06077899 */ /* 0x000fe4000800063f */
[----:B------:R-:W-:Y:S02]  /*02c0*/  USHF.L.U32 UR6, UR6, 0x1, URZ ;  /* 0x0000000106067899 */ /* 0x000fe4000800063f */
[----:B0-----:R-:W-:Y:S02]  /*02d0*/  ULEA UR9, UR9, UR4, 0x18 ;  /* 0x0000000409097291 */ /* 0x001fe4000f8ec03f */
[----:B------:R-:W-:-:S04]  /*02e0*/  UIADD3 UR4, -UR5, 0x100000, URZ ;  /* 0x0010000005047890 */ /* 0x000fc8000fffe13f */
[----:B------:R-:W-:Y:S02]  /*02f0*/  USHF.L.U32 UR5, UR4, 0xb, URZ ;  /* 0x0000000b04057899 */ /* 0x000fe4000800063f */
[----:B------:R-:W-:Y:S01]  /*0300*/  USHF.L.U32 UR4, UR4, 0x1, URZ ;  /* 0x0000000104047899 */ /* 0x000fe2000800063f */
[----:B------:R-:W0:Y:S11]  /*0310*/  FENCE.VIEW.ASYNC.S ;  /* 0x00000000000073c6 */ /* 0x000e360000000000 */
[----:B0-----:R0:W1:Y:S01]  /*0320*/  SYNCS.EXCH.64 URZ, [UR9], UR4 ;  /* 0x00000004093f75b2 */ /* 0x0010620008000100 */
[----:B------:R0:W2:Y:S01]  /*0330*/  SYNCS.EXCH.64 URZ, [UR9+0x20], UR6 ;  /* 0x00002006093f75b2 */ /* 0x0000a20008000100 */
[----:B------:R0:W3:Y:S01]  /*0340*/  SYNCS.EXCH.64 URZ, [UR9+0x8], UR4 ;  /* 0x00000804093f75b2 */ /* 0x0000e20008000100 */
[----:B------:R0:W4:Y:S01]  /*0350*/  SYNCS.EXCH.64 URZ, [UR9+0x28], UR6 ;  /* 0x00002806093f75b2 */ /* 0x0001220008000100 */
[----:B------:R0:W0:Y:S01]  /*0360*/  SYNCS.EXCH.64 URZ, [UR9+0x10], UR4 ;  /* 0x00001004093f75b2 */ /* 0x0000220008000100 */
[----:B------:R0:W0:Y:S01]  /*0370*/  SYNCS.EXCH.64 URZ, [UR9+0x30], UR6 ;  /* 0x00003006093f75b2 */ /* 0x0000220008000100 */
[----:B------:R0:W0:Y:S01]  /*0380*/  SYNCS.EXCH.64 URZ, [UR9+0x18], UR4 ;  /* 0x00001804093f75b2 */ /* 0x0000220008000100 */
[----:B------:R0:W0:Y:S01]  /*0390*/  SYNCS.EXCH.64 URZ, [UR9+0x38], UR6 ;  /* 0x00003806093f75b2 */ /* 0x0000220008000100 */
[----:B------:R-:W-:Y:S01]  /*03a0*/  NOP ;  /* 0x0000000000007918 */ /* 0x000fe20000000000 */
.L_x_2:
[----:B------:R-:W5:Y:S01]  /*03b0*/  SHFL.IDX PT, R0, R0, RZ, 0x1f ;  /* 0x00001fff00007589 */ /* 0x000f6200000e0000 */
[----:B------:R-:W1:Y:S01]  /*03c0*/  LDC R2, c[0x0][0x65c] ;  /* 0x00019700ff027b82 */ /* 0x000e620000000800 */
[----:B------:R-:W-:Y:S01]  /*03d0*/  ELECT P0, URZ, PT ;  /* 0x00000000003f782f */ /* 0x000fe20003800000 */
[----:B------:R-:W-:Y:S01]  /*03e0*/  IMAD.MOV.U32 R3, RZ, RZ, RZ ;  /* 0x000000ffff037224 */ /* 0x000fe200078e00ff */
[----:B0-----:R-:W-:Y:S01]  /*03f0*/  UMOV UR4, 0x20 ;  /* 0x0000002000047882 */ /* 0x001fe20000000000 */
[----:B------:R-:W-:Y:S01]  /*0400*/  NOP ;  /* 0x0000000000007918 */ /* 0x000fe20000000000 */
[----:B------:R-:W-:Y:S01]  /*0410*/  NOP ;  /* 0x0000000000007918 */ /* 0x000fe20000000000 */
[----:B-----5:R-:W-:Y:S02]  /*0420*/  ISETP.NE.OR P0, PT, R0, RZ, !P0 ;  /* 0x000000ff0000720c */ /* 0x020fe40004705670 */
[----:B-1----:R-:W-:Y:S01]  /*0430*/  ISETP.NE.AND P3, PT, R2, 0x1, PT ;  /* 0x000000010200780c */ /* 0x002fe20003f65270 */
[----:B------:R-:W0:Y:S01]  /*0440*/  S2R R0, SR_CTAID.Y ;  /* 0x0000000000007919 */ /* 0x000e220000002600 */
[----:B------:R-:W1:Y:S09]  /*0450*/  S2R R2, SR_CTAID.X ;  /* 0x0000000000027919 */ /* 0x000e720000002500 */
[----:B------:R-:W-:Y:S01]  /*0460*/  VOTEU.ALL UP0, P0 ;  /* 0x00000000003f7886 */ /* 0x000fe20000000000 */
[----:B------:R-:W-:Y:S01]  /*0470*/  VOTEU.ALL UP1, P0 ;  /* 0x00000000003f7886 */ /* 0x000fe20000020000 */
[----:B------:R-:W1:Y:S01]  /*0480*/  @P3 LDC R7, c[0x0][0x10] ;  /* 0x00000400ff073b82 */ /* 0x000e620000000800 */
[----:B------:R-:W-:-:S02]  /*0490*/  @P3 IMAD.MOV.U32 R5, RZ, RZ, RZ ;  /* 0x000000ffff053224 */ /* 0x000fc400078e00ff */
[----:B------:R-:W-:Y:S01]  /*04a0*/  @P3 IMAD.MOV.U32 R11, RZ, RZ, RZ ;  /* 0x000000ffff0b3224 */ /* 0x000fe200078e00ff */
[----:B------:R-:W-:Y:S01]  /*04b0*/  @!UP0 UMOV UR6, 0x400 ;  /* 0x0000040000068882 */ /* 0x000fe20000000000 */
[----:B------:R-:W-:-:S04]  /*04c0*/  @!UP0 UIADD3 UR4, -UR4, 0x100000, URZ ;  /* 0x0010000004048890 */ /* 0x000fc8000fffe13f */
[----:B------:R-:W-:Y:S02]  /*04d0*/  @!UP0 USHF.L.U32 UR5, UR4, 0xb, URZ ;  /* 0x0000000b04058899 */ /* 0x000fe4000800063f */
[----:B------:R-:W-:Y:S01]  /*04e0*/  @!UP0 USHF.L.U32 UR4, UR4, 0x1, URZ ;  /* 0x0000000104048899 */ /* 0x000fe2000800063f */
[----:B------:R-:W5:Y:S08]  /*04f0*/  @!P3 LDC R9, c[0x0][0xc] ;  /* 0x00000300ff09bb82 */ /* 0x000f700000000800 */
[----:B------:R-:W2:Y:S01]  /*0500*/  @!UP0 S2UR UR7, SR_CgaCtaId ;  /* 0x00000000000789c3 */ /* 0x000ea20000008800 */
[----:B0-----:R-:W-:-:S04]  /*0510*/  @P3 IMAD.MOV.U32 R4, RZ, RZ, R0 ;  /* 0x000000ffff043224 */ /* 0x001fc800078e0000 */
[----:B-1----:R-:W-:-:S04]  /*0520*/  @P3 IMAD.WIDE.U32 R6, R2, R7, R4 ;  /* 0x0000000702063225 */ /* 0x002fc800078e0004 */
[----:B------:R-:W-:Y:S02]  /*0530*/  @P3 IMAD.MOV.U32 R16, RZ, RZ, R6 ;  /* 0x000000ffff103224 */ /* 0x000fe400078e0006 */
[----:B------:R-:W-:Y:S02]  /*0540*/  @P3 IMAD.IADD R17, R7, 0x1, R11 ;  /* 0x0000000107113824 */ /* 0x000fe400078e020b */
[----:B-----5:R-:W-:-:S04]  /*0550*/  @!P3 IMAD.WIDE.U32 R4, R9, R0, R2 ;  /* 0x000000000904b225 */ /* 0x020fc800078e0002 */
[----:B------:R-:W-:Y:S02]  /*0560*/  @!P3 IMAD.MOV.U32 R16, RZ, RZ, R4 ;  /* 0x000000ffff10b224 */ /* 0x000fe400078e0004 */
[----:B------:R-:W-:Y:S01]  /*0570*/  @!P3 IMAD.MOV.U32 R17, RZ, RZ, R5 ;  /* 0x000000ffff11b224 */ /* 0x000fe200078e0005 */
[----:B--2---:R-:W-:Y:S02]  /*0580*/  @!UP0 ULEA UR6, UR7, UR6, 0x18 ;  /* 0x0000000607068291 */ /* 0x004fe4000f8ec03f */
[----:B------:R0:W-:Y:S01]  /*0590*/  STL [R1+0x74], R16 ;  /* 0x0000741001007387 */ /* 0x0001e20000100800 */
[----:B------:R-:W-:-:S03]  /*05a0*/  VOTEU.ALL UP0, P0 ;  /* 0x00000000003f7886 */ /* 0x000fc60000000000 */
[----:B------:R0:W-:Y:S04]  /*05b0*/  STL [R1+0x70], R17 ;  /* 0x0000701101007387 */ /* 0x0001e80000100800 */
[----:B------:R-:W1:Y:S02]  /*05c0*/  FENCE.VIEW.ASYNC.S ;  /* 0x00000000000073c6 */ /* 0x000e640000000000 */
[----:B-1----:R0:W3:Y:S01]  /*05d0*/  @!UP0 SYNCS.EXCH.64 URZ, [UR6+0x50], UR4 ;  /* 0x00005004063f85b2 */ /* 0x0020e20008000100 */
[----:B------:R0:W3:Y:S01]  /*05e0*/  @!UP1 SYNCS.EXCH.64 URZ, [UR6+0x58], UR4 ;  /* 0x00005804063f95b2 */ /* 0x0000e20008000100 */
[----:B------:R-:W-:Y:S01]  /*05f0*/  NOP ;  /* 0x0000000000007918 */ /* 0x000fe20000000000 */
[----:B---34-:R-:W-:Y:S06]  /*0600*/  BAR.SYNC.DEFER_BLOCKING 0x0 ;  /* 0x0000000000007b1d */ /* 0x018fec0000010000 */
[----:B0-----:R-:W-:Y:S05]  /*0610*/  @!P1 BRA `(.L_x_3) ;  /* 0x000000e000d49947 */ /* 0x001fea0003800000 */
[----:B------:R-:W-:-:S06]  /*0620*/  UISETP.GT.U32.AND UP0, UPT, UR10, 0x1, UPT ;  /* 0x000000010a00788c */ /* 0x000fcc000bf04070 */
[----:B------:R-:W-:-:S13]  /*0630*/  PLOP3.LUT P0, PT, PT, PT, UP0, 0x80, 0x0 ;  /* 0x000000000000781c */ /* 0x000fda0003f0f008 */
[----:B------:R-:W-:Y:S05]  /*0640*/  @P0 EXIT ;  /* 0x000000000000094d */ /* 0x000fea0003800000 */
[----:B------:R-:W-:Y:S01]  /*0650*/  IMAD.MOV.U32 R6, RZ, RZ, -0x1 ;  /* 0xffffffffff067424 */ /* 0x000fe200078e00ff */
[----:B------:R-:W-:Y:S01]  /*0660*/  ULDC.64 UR4, c[0x0][0x650] ;  /* 0x0001940000047ab9 */ /* 0x000fe20000000a00 */
[----:B------:R-:W-:Y:S01]  /*0670*/  IMAD.MOV.U32 R5, RZ, RZ, -0x1 ;  /* 0xffffffffff057424 */ /* 0x000fe200078e00ff */
[----:B------:R-:W-:Y:S01]  /*0680*/  ISETP.GE.U32.AND P0, PT, R16, UR4, PT ;  /* 0x0000000410007c0c */ /* 0x000fe2000bf06070 */
[----:B------:R-:W-:Y:S01]  /*0690*/  UMOV UR24, 0xffffffff ;  /* 0xffffffff00187882 */ /* 0x000fe20000000000 */
[----:B------:R0:W-:Y:S01]  /*06a0*/  STL [R1+0x7c], R6 ;  /* 0x00007c0601007387 */ /* 0x0001e20000100800 */
[----:B------:R-:W-:Y:S02]  /*06b0*/  PRMT R4, RZ, 0x7610, R4 ;  /* 0x00007610ff047816 */ /* 0x000fe40000000004 */
[----:B------:R-:W-:Y:S01]  /*06c0*/  ISETP.GE.U32.AND.EX P0, PT, R17, UR5, PT, P0 ;  /* 0x0000000511007c0c */ /* 0x000fe2000bf06100 */
[----:B------:R0:W-:-:S12]  /*06d0*/  STL [R1+0x78], R5 ;  /* 0x0000780501007387 */ /* 0x0001d80000100800 */
[----:B0-----:R-:W-:Y:S05]  /*06e0*/  @P0 BRA `(.L_x_4) ;  /* 0x0000000400680947 */ /* 0x001fea0003800000 */
[----:B------:R-:W0:Y:S01]  /*06f0*/  LDC.64 R12, c[0x0][0x628] ;  /* 0x00018a00ff0c7b82 */ /* 0x000e220000000a00 */
[----:B------:R-:W-:Y:S02]  /*0700*/  IMAD.MOV.U32 R4, RZ, RZ, R16 ;  /* 0x000000ffff047224 */ /* 0x000fe400078e0010 */
[----:B------:R-:W-:-:S05]  /*0710*/  IMAD.MOV.U32 R5, RZ, RZ, R17 ;  /* 0x000000ffff057224 */ /* 0x000fca00078e0011 */
[----:B------:R-:W1:Y:S08]  /*0720*/  LDC R10, c[0x0][0x630] ;  /* 0x00018c00ff0a7b82 */ /* 0x000e700000000800 */
[----:B------:R-:W2:Y:S01]  /*0730*/  LDC.64 R14, c[0x0][0x620] ;  /* 0x00018800ff0e7b82 */ /* 0x000ea20000000a00 */
[----:B0-----:R-:W-:-:S04]  /*0740*/  ISETP.NE.U32.AND P0, PT, R12, RZ, PT ;  /* 0x000000ff0c00720c */ /* 0x001fc80003f05070 */
[----:B------:R-:W-:-:S13]  /*0750*/  ISETP.NE.AND.EX P0, PT, R13, RZ, PT, P0 ;  /* 0x000000ff0d00720c */ /* 0x000fda0003f05300 */
[----:B-12---:R-:W-:Y:S05]  /*0760*/  @!P0 BRA `(.L_x_5) ;  /* 0x0000000000288947 */ /* 0x006fea0003800000 */
[----:B------:R-:W0:Y:S02]  /*0770*/  LDC R9, c[0x0][0x634] ;  /* 0x00018d00ff097b82 */ /* 0x000e240000000800 */
[----:B0-----:R-:W-:-:S05]  /*0780*/  IADD3 R9, P0, R16, R9, RZ ;  /* 0x0000000910097210 */ /* 0x001fca0007f1e0ff */
[----:B------:R-:W-:-:S04]  /*0790*/  IMAD.X R11, RZ, RZ, R17, P0 ;  /* 0x000000ffff0b7224 */ /* 0x000fc800000e0611 */
[----:B------:R-:W-:-:S04]  /*07a0*/  IMAD.WIDE.U32 R4, R11, R12, RZ ;  /* 0x0000000c0b047225 */ /* 0x000fc800078e00ff */
[----:B------:R-:W-:-:S04]  /*07b0*/  IMAD.WIDE.U32 R6, P0, R9, R13, R4 ;  /* 0x0000000d09067225 */ /* 0x000fc80007800004 */
[----:B------:R-:W-:-:S04]  /*07c0*/  IMAD.WIDE.U32 R4, R9, R12, RZ ;  /* 0x0000000c09047225 */ /* 0x000fc800078e00ff */
[----:B------:R-:W-:Y:S01]  /*07d0*/  IMAD.X R9, RZ, RZ, RZ, P0 ;  /* 0x000000ffff097224 */ /* 0x000fe200000e06ff */
[----:B------:R-:W-:Y:S01]  /*07e0*/  IADD3 RZ, P0, R5, R6, RZ ;  /* 0x0000000605ff7210 */ /* 0x000fe20007f1e0ff */
[----:B------:R-:W-:-:S04]  /*07f0*/  IMAD.MOV.U32 R8, RZ, RZ, R7 ;  /* 0x000000ffff087224 */ /* 0x000fc800078e0007 */
[----:B------:R-:W-:-:S08]  /*0800*/  IMAD.WIDE.U32.X R4, R11, R13, R8, P0 ;  /* 0x0000000d0b047225 */ /* 0x000fd000000e0408 */
.L_x_5:
[-CC-:B------:R-:W-:Y:S01]  /*0810*/  SHF.R.U64 R24, R4, R10.reuse, R5.reuse ;  /* 0x0000000a04187219 */ /* 0x180fe20000001205 */
[----:B------:R-:W0:Y:S01]  /*0820*/  LDC R8, c[0x0][0x618] ;  /* 0x00018600ff087b82 */ /* 0x000e220000000800 */
[----:B------:R-:W-:Y:S01]  /*0830*/  SHF.R.U32.HI R4, RZ, R10, R5 ;  /* 0x0000000aff047219 */ /* 0x000fe20000011605 */
[----:B------:R-:W-:Y:S01]  /*0840*/  ULDC UR4, c[0x0][0x150] ;  /* 0x0000540000047ab9 */ /* 0x000fe20000000800 */
[----:B------:R-:W-:Y:S01]  /*0850*/  IADD3 R9, P0, RZ, -R24, RZ ;  /* 0x80000018ff097210 */ /* 0x000fe20007f1e0ff */
[----:B------:R-:W-:Y:S01]  /*0860*/  IMAD.MOV.U32 R5, RZ, RZ, R17 ;  /* 0x000000ffff057224 */ /* 0x000fe200078e0011 */
[----:B------:R-:W-:-:S03]  /*0870*/  I2FP.F32.U32 R3, R2 ;  /* 0x0000000200037245 */ /* 0x000fc60000201000 */
[----:B------:R-:W1:Y:S01]  /*0880*/  LDC.64 R18, c[0x0][0x640] ;  /* 0x00019000ff127b82 */ /* 0x000e620000000a00 */
[----:B------:R-:W-:Y:S02]  /*0890*/  IMAD.X R11, RZ, RZ, ~R4, P0 ;  /* 0x000000ffff0b7224 */ /* 0x000fe400000e0e04 */
[----:B------:R-:W-:Y:S01]  /*08a0*/  FMUL R3, R3, UR4 ;  /* 0x0000000403037c20 */ /* 0x000fe20008400000 */
[----:B------:R-:W-:Y:S01]  /*08b0*/  IMAD.MOV.U32 R4, RZ, RZ, R16 ;  /* 0x000000ffff047224 */ /* 0x000fe200078e0010 */
[----:B------:R-:W-:Y:S01]  /*08c0*/  ULDC UR4, c[0x0][0x154] ;  /* 0x0000550000047ab9 */ /* 0x000fe20000000800 */
[-C--:B------:R-:W-:Y:S02]  /*08d0*/  IMAD R6, R11, R14.reuse, RZ ;  /* 0x0000000e0b067224 */ /* 0x080fe400078e02ff */
[C---:B------:R-:W-:Y:S01]  /*08e0*/  IMAD.WIDE.U32 R4, R9.reuse, R14, R4 ;  /* 0x0000000e09047225 */ /* 0x040fe200078e0004 */
[----:B------:R-:W2:Y:S01]  /*08f0*/  LDC R10, c[0x0][0x608] ;  /* 0x00018200ff0a7b82 */ /* 0x000ea20000000800 */
[----:B------:R-:W3:Y:S02]  /*0900*/  F2I.U32.TRUNC.NTZ R3, R3 ;  /* 0x0000000300037305 */ /* 0x000ee4000020f000 */
[----:B------:R-:W-:-:S04]  /*0910*/  IMAD R9, R9, R15, R6 ;  /* 0x0000000f09097224 */ /* 0x000fc800078e0206 */
[----:B------:R-:W-:Y:S01]  /*0920*/  IMAD.IADD R5, R5, 0x1, R9 ;  /* 0x0000000105057824 */ /* 0x000fe200078e0209 */
[----:B------:R-:W4:Y:S01]  /*0930*/  LDC R7, c[0x0][0x144] ;  /* 0x00005100ff077b82 */ /* 0x000f220000000800 */
[----:B------:R-:W-:-:S03]  /*0940*/  IMAD.MOV.U32 R9, RZ, RZ, 0x1 ;  /* 0x00000001ff097424 */ /* 0x000fc600078e00ff */
[----:B0-----:R-:W-:Y:S02]  /*0950*/  SHF.R.U64 R12, R4, R8, R5 ;  /* 0x00000008040c7219 */ /* 0x001fe40000001205 */
[----:B------:R-:W-:Y:S02]  /*0960*/  I2FP.F32.U32 R4, R0 ;  /* 0x0000000000047245 */ /* 0x000fe40000201000 */
[----:B------:R-:W0:Y:S01]  /*0970*/  LDC R14, c[0x0][0x658] ;  /* 0x00019600ff0e7b82 */ /* 0x000e220000000800 */
[----:B-1----:R-:W-:Y:S01]  /*0980*/  ISETP.NE.U32.AND P0, PT, R18, RZ, PT ;  /* 0x000000ff1200720c */ /* 0x002fe20003f05070 */
[----:B---3--:R-:W-:Y:S02]  /*0990*/  IMAD.MOV R6, RZ, RZ, -R3 ;  /* 0x000000ffff067224 */ /* 0x008fe400078e0a03 */
[----:B------:R-:W-:Y:S01]  /*09a0*/  FMUL R4, R4, UR4 ;  /* 0x0000000404047c20 */ /* 0x000fe20008400000 */
[----:B------:R-:W-:Y:S01]  /*09b0*/  SHF.R.U32.HI R3, RZ, R8, R5 ;  /* 0x00000008ff037219 */ /* 0x000fe20000011605 */
[----:B------:R-:W-:Y:S01]  /*09c0*/  IMAD.MOV.U32 R5, RZ, RZ, -0x1 ;  /* 0xffffffffff057424 */ /* 0x000fe200078e00ff */
[----:B------:R-:W-:Y:S01]  /*09d0*/  ISETP.NE.AND.EX P0, PT, R19, RZ, PT, P0 ;  /* 0x000000ff1300720c */ /* 0x000fe20003f05300 */
[----:B------:R1:W3:Y:S01]  /*09e0*/  F2I.U32.TRUNC.NTZ R11, R4 ;  /* 0x00000004000b7305 */ /* 0x0002e2000020f000 */
[----:B------:R-:W1:Y:S01]  /*09f0*/  LDC R13, c[0x0][0x148] ;  /* 0x00005200ff0d7b82 */ /* 0x000e620000000800 */
[----:B--2---:R-:W-:-:S02]  /*0a00*/  SHF.R.U64 R23, R12, R10, R3 ;  /* 0x0000000a0c177219 */ /* 0x004fc40000001203 */
[----:B------:R-:W-:-:S05]  /*0a10*/  SHF.R.U32.HI R3, RZ, R10, R3 ;  /* 0x0000000aff037219 */ /* 0x000fca0000011603 */
[----:B------:R-:W2:Y:S01]  /*0a20*/  LDC R17, c[0x0][0x600] ;  /* 0x00018000ff117b82 */ /* 0x000ea20000000800 */
[----:B----4-:R-:W-:-:S07]  /*0a30*/  IMAD R8, R7, R6, R2 ;  /* 0x0000000607087224 */ /* 0x010fce00078e0202 */
[----:B------:R-:W4:Y:S01]  /*0a40*/  LDC R16, c[0x0][0x648] ;  /* 0x00019200ff107b82 */ /* 0x000f220000000800 */
[-C--:B0-----:R-:W-:Y:S02]  /*0a50*/  SHF.L.U32 R2, R5, R14.reuse, RZ ;  /* 0x0000000e05027219 */ /* 0x081fe400000006ff */
[--C-:B------:R-:W-:Y:S02]  /*0a60*/  SHF.R.U64 R22, R23, R14, R3.reuse ;  /* 0x0000000e17167219 */ /* 0x100fe40000001203 */
[----:B------:R-:W-:Y:S02]  /*0a70*/  LOP3.LUT R10, RZ, R2, RZ, 0x33, !PT ;  /* 0x00000002ff0a7212 */ /* 0x000fe400078e33ff */
[-C--:B------:R-:W-:Y:S01]  /*0a80*/  SHF.R.U32.HI R3, RZ, R14.reuse, R3 ;  /* 0x0000000eff037219 */ /* 0x080fe20000011603 */
[----:B------:R-:W0:Y:S01]  /*0a90*/  LDC R21, c[0x0][0x638] ;  /* 0x00018e00ff157b82 */ /* 0x000e220000000800 */
[----:B------:R-:W-:Y:S01]  /*0aa0*/  SHF.L.U32 R9, R9, R14, RZ ;  /* 0x0000000e09097219 */ /* 0x000fe200000006ff */
[----:B------:R-:W-:-:S06]  /*0ab0*/  IMAD.MOV.U32 R2, RZ, RZ, R22 ;  /* 0x000000ffff027224 */ /* 0x000fcc00078e0016 */
[----:B------:R-:W0:Y:S01]  /*0ac0*/  LDC R20, c[0x0][0x610] ;  /* 0x00018400ff147b82 */ /* 0x000e220000000800 */
[----:B-1-3--:R-:W-:Y:S05]  /*0ad0*/  @!P0 BRA `(.L_x_6) ;  /* 0x0000000000288947 */ /* 0x00afea0003800000 */
[----:B------:R-:W1:Y:S02]  /*0ae0*/  LDC R7, c[0x0][0x64c] ;  /* 0x00019300ff077b82 */ /* 0x000e640000000800 */
[----:B-1----:R-:W-:-:S05]  /*0af0*/  IADD3 R7, P0, R22, R7, RZ ;  /* 0x0000000716077210 */ /* 0x002fca0007f1e0ff */
        /* <DEDUP_REMOVED lines=8> */
.L_x_6:
[----:B----4-:R-:W-:Y:S01]  /*0b80*/  SHF.R.U64 R2, R2, R16, R3 ;  /* 0x0000001002027219 */ /* 0x010fe20000001203 */
[----:B--2---:R-:W-:Y:S01]  /*0b90*/  VIADD R3, R17, 0xffffffff ;  /* 0xffffffff11037836 */ /* 0x004fe20000000000 */
[----:B------:R-:W-:Y:S01]  /*0ba0*/  LOP3.LUT R10, R23, R10, RZ, 0xc0, !PT ;  /* 0x0000000a170a7212 */ /* 0x000fe200078ec0ff */
[----:B------:R-:W-:Y:S01]  /*0bb0*/  IMAD.MOV R11, RZ, RZ, -R11 ;  /* 0x000000ffff0b7224 */ /* 0x000fe200078e0a0b */
[----:B------:R-:W-:Y:S01]  /*0bc0*/  R2UR UR24, R24 ;  /* 0x00000000181872ca */ /* 0x000fe200000e0000 */
[----:B------:R-:W-:Y:S01]  /*0bd0*/  IMAD.MOV R4, RZ, RZ, -R2 ;  /* 0x000000ffff047224 */ /* 0x000fe200078e0a02 */
[----:B------:R-:W-:Y:S01]  /*0be0*/  LOP3.LUT R3, R12, R3, RZ, 0xc0, !PT ;  /* 0x000000030c037212 */ /* 0x000fe200078ec0ff */
[----:B------:R-:W-:Y:S02]  /*0bf0*/  @P3 IMAD R8, R13, R11, R0 ;  /* 0x0000000b0d083224 */ /* 0x000fe400078e0200 */
[----:B------:R-:W-:Y:S02]  /*0c00*/  IMAD R9, R9, R2, R10 ;  /* 0x0000000209097224 */ /* 0x000fe400078e020a */
[----:B0-----:R-:W-:-:S02]  /*0c10*/  IMAD R0, R4, R21, R22 ;  /* 0x0000001504007224 */ /* 0x001fc400078e0216 */
[----:B------:R-:W-:Y:S02]  /*0c20*/  IMAD R8, R9, R20, R8 ;  /* 0x0000001409087224 */ /* 0x000fe400078e0208 */
[----:B------:R-:W-:Y:S02]  /*0c30*/  IMAD R3, R0, R17, R3 ;  /* 0x0000001100037224 */ /* 0x000fe400078e0203 */
[----:B------:R-:W-:-:S03]  /*0c40*/  IMAD.MOV.U32 R4, RZ, RZ, 0x1 ;  /* 0x00000001ff047424 */ /* 0x000fc600078e00ff */
[----:B------:R-:W-:Y:S02]  /*0c50*/  SEL R2, R3, R8, !P3 ;  /* 0x0000000803027207 */ /* 0x000fe40005800000 */
[----:B------:R-:W-:-:S03]  /*0c60*/  SEL R0, R8, R3, !P3 ;  /* 0x0000000308007207 */ /* 0x000fc60005800000 */
[----:B------:R0:W-:Y:S04]  /*0c70*/  STL [R1+0x78], R2 ;  /* 0x0000780201007387 */ /* 0x0001e80000100800 */
[----:B------:R0:W-:Y:S02]  /*0c80*/  STL [R1+0x7c], R0 ;  /* 0x00007c0001007387 */ /* 0x0001e40000100800 */
.L_x_4:
[----:B------:R-:W-:-:S08]  /*0c90*/  NOP ;  /* 0x0000000000007918 */ /* 0x000fd00000000000 */
[----:B------:R-:W1:Y:S02]  /*0ca0*/  USETMAXREG.TRY_ALLOC.CTAPOOL UP0, 0xe8 ;  /* 0x000000e8000079c8 */ /* 0x000e640008000600 */
[----:B-1----:R-:W-:-:S13]  /*0cb0*/  PLOP3.LUT P0, PT, PT, PT, UP0, 0x80, 0x0 ;  /* 0x000000000000781c */ /* 0x002fda0003f0f008 */
[----:B------:R-:W-:Y:S05]  /*0cc0*/  @!P0 BRA `(.L_x_4) ;  /* 0xfffffffc00f08947 */ /* 0x000fea000383ffff */
[----:B------:R-:W-:Y:S01]  /*0cd0*/  ULDC.64 UR4, c[0x0][0x598] ;  /* 0x0001660000047ab9 */ /* 0x000fe20000000a00 */
[----:B------:R-:W-:Y:S01]  /*0ce0*/  ULDC.64 UR20, c[0x0][0x208] ;  /* 0x0000820000147ab9 */ /* 0x000fe20000000a00 */
[----:B------:R-:W-:-:S04]  /*0cf0*/  ISETP.NE.U32.AND P0, PT, RZ, UR4, PT ;  /* 0x00000004ff007c0c */ /* 0x000fc8000bf05070 */
[----:B------:R-:W-:-:S13]  /*0d00*/  ISETP.NE.AND.EX P0, PT, RZ, UR5, PT, P0 ;  /* 0x00000005ff007c0c */ /* 0x000fda000bf05300 */
[----:B------:R-:W-:Y:S05]  /*0d10*/  @!P0 BRA `(.L_x_7) ;  /* 0x0000000000208947 */ /* 0x000fea0003800000 */
[----:B0-----:R-:W0:Y:S02]  /*0d20*/  LDC.64 R2, c[0x0][0x598] ;  /* 0x00016600ff027b82 */ /* 0x001e240000000a00 */
[----:B0-----:R-:W2:Y:S02]  /*0d30*/  LDG.E.64 R2, desc[UR20][R2.64] ;  /* 0x0000001402027981 */ /* 0x001ea4000c1e1b00 */
[----:B--2---:R-:W-:-:S04]  /*0d40*/  ISETP.NE.U32.AND P0, PT, R2, RZ, PT ;  /* 0x000000ff0200720c */ /* 0x004fc80003f05070 */
[----:B------:R-:W-:-:S13]  /*0d50*/  ISETP.NE.AND.EX P0, PT, R3, RZ, PT, P0 ;  /* 0x000000ff0300720c */ /* 0x000fda0003f05300 */
[----:B------:R-:W-:Y:S05]  /*0d60*/  @!P0 BRA `(.L_x_7) ;  /* 0x00000000000c8947 */ /* 0x000fea0003800000 */
[----:B------:R-:W2:Y:S02]  /*0d70*/  LD.E R2, desc[UR20][R2.64] ;  /* 0x0000001402027980 */ /* 0x000ea4000c101900 */
[----:B--2---:R-:W-:Y:S01]  /*0d80*/  R2UR UR22, R2 ;  /* 0x00000000021672ca */ /* 0x004fe200000e0000 */
[----:B------:R-:W-:-:S14]  /*0d90*/  BRA `(.L_x_8) ;  /* 0x0000000000247947 */ /* 0x000fdc0003800000 */
.L_x_7:
[----:B------:R-:W-:Y:S02]  /*0da0*/  ULDC.64 UR4, c[0x0][0x588] ;  /* 0x0001620000047ab9 */ /* 0x000fe40000000a00 */
[----:B------:R-:W-:-:S04]  /*0db0*/  ISETP.NE.U32.AND P0, PT, RZ, UR4, PT ;  /* 0x00000004ff007c0c */ /* 0x000fc8000bf05070 */
[----:B------:R-:W-:-:S13]  /*0dc0*/  ISETP.NE.AND.EX P0, PT, RZ, UR5, PT, P0 ;  /* 0x00000005ff007c0c */ /* 0x000fda000bf05300 */
[----:B------:R-:W-:Y:S05]  /*0dd0*/  @!P0 BRA `(.L_x_9) ;  /* 0x0000000000108947 */ /* 0x000fea0003800000 */
[----:B0-----:R-:W0:Y:S02]  /*0de0*/  LDC.64 R2, c[0x0][0x588] ;  /* 0x00016200ff027b82 */ /* 0x001e240000000a00 */
[----:B0-----:R-:W2:Y:S02]  /*0df0*/  LDG.E R2, desc[UR20][R2.64] ;  /* 0x0000001402027981 */ /* 0x001ea4000c1e1900 */
[----:B--2---:R-:W-:Y:S01]  /*0e00*/  R2UR UR22, R2 ;  /* 0x00000000021672ca */ /* 0x004fe200000e0000 */
[----:B------:R-:W-:-:S14]  /*0e10*/  BRA `(.L_x_8) ;  /* 0x0000000000047947 */ /* 0x000fdc0003800000 */
.L_x_9:
[----:B------:R-:W-:-:S05]  /*0e20*/  ULDC UR22, c[0x0][0x580] ;  /* 0x0001600000167ab9 */ /* 0x000fca0000000800 */
.L_x_8:
[----:B------:R-:W-:Y:S02]  /*0e30*/  ULDC.64 UR4, c[0x0][0x5a0] ;  /* 0x0001680000047ab9 */ /* 0x000fe40000000a00 */
        /* <DEDUP_REMOVED lines=11> */
.L_x_10:
        /* <DEDUP_REMOVED lines=8> */
.L_x_12:
[----:B------:R-:W-:-:S05]  /*0f70*/  ULDC UR23, c[0x0][0x584] ;  /* 0x0001610000177ab9 */ /* 0x000fca0000000800 */
.L_x_11:
[----:B------:R-:W-:-:S13]  /*0f80*/  LOP3.LUT P0, RZ, R4, 0xff, RZ, 0xc0, !PT ;  /* 0x000000ff04ff7812 */ /* 0x000fda000780c0ff */
[----:B------:R-:W-:Y:S05]  /*0f90*/  @!P0 EXIT ;  /* 0x000000000000894d */ /* 0x000fea0003800000 */
[----:B------:R-:W-:Y:S01]  /*0fa0*/  ULDC UR4, c[0x0][0x28c] ;  /* 0x0000a30000047ab9 */ /* 0x000fe20000000800 */
[----:B------:R-:W-:Y:S02]  /*0fb0*/  ULOP3.LUT UR25, UR13, 0x1, URZ, 0xfc, !UPT ;  /* 0x000000010d197892 */ /* 0x000fe4000f8efc3f */
[----:B------:R-:W-:-:S04]  /*0fc0*/  UIADD3 UR4, UR4, 0x7f, URZ ;  /* 0x0000007f04047890 */ /* 0x000fc8000fffe03f */
[----:B------:R-:W-:-:S04]  /*0fd0*/  USHF.R.S32.HI UR5, URZ, 0x1f, UR4 ;  /* 0x0000001f3f057899 */ /* 0x000fc80008011404 */
[----:B------:R-:W-:-:S03]  /*0fe0*/  ULEA.HI UR5, UR5, UR4, URZ, 0x7 ;  /* 0x0000000405057291 */ /* 0x000fc6000f8f383f */
[----:B------:R-:W-:Y:S01]  /*0ff0*/  UMOV UR4, URZ ;  /* 0x0000003f00047c82 */ /* 0x000fe20008000000 */
[----:B------:R-:W-:-:S03]  /*1000*/  USHF.R.S32.HI UR12, URZ, 0x7, UR5 ;  /* 0x000000073f0c7899 */ /* 0x000fc60008011405 */
[----:B------:R-:W-:-:S09]  /*1010*/  UMOV UR5, URZ ;  /* 0x0000003f00057c82 */ /* 0x000fd20008000000 */
.L_x_293:
[----:B0-----:R-:W0:Y:S01]  /*1020*/  S2R R0, SR_TID.X ;  /* 0x0000000000007919 */ /* 0x001e220000002100 */
[----:B-1----:R-:W1:Y:S01]  /*1030*/  S2UR UR11, SR_CgaCtaId ;  /* 0x00000000000b79c3 */ /* 0x002e620000008800 */
[----:B------:R-:W-:Y:S01]  /*1040*/  UMOV UR14, 0x400 ;  /* 0x00000400000e7882 */ /* 0x000fe20000000000 */
[----:B------:R-:W-:Y:S01]  /*1050*/  UMOV UR6, URZ ;  /* 0x0000003f00067c82 */ /* 0x000fe20008000000 */
[----:B------:R-:W-:Y:S01]  /*1060*/  STL [R1+0x6c], RZ ;  /* 0x00006cff01007387 */ /* 0x000fe20000100800 */
[----:B------:R-:W-:Y:S01]  /*1070*/  UMOV UR7, URZ ;  /* 0x0000003f00077c82 */ /* 0x000fe20008000000 */
[----:B------:R-:W-:Y:S01]  /*1080*/  UMOV UR8, URZ ;  /* 0x0000003f00087c82 */ /* 0x000fe20008000000 */
[----:B------:R-:W-:Y:S01]  /*1090*/  UMOV UR16, UR5 ;  /* 0x0000000500107c82 */ /* 0x000fe20008000000 */
[----:B------:R-:W-:Y:S01]  /*10a0*/  STL [R1+0x68], RZ ;  /* 0x000068ff01007387 */ /* 0x000fe20000100800 */
[----:B--2---:R-:W2:Y:S01]  /*10b0*/  LDC R2, c[0x0][0x28c] ;  /* 0x0000a300ff027b82 */ /* 0x004ea20000000800 */
[----:B------:R-:W-:Y:S01]  /*10c0*/  UMOV UR17, UR4 ;  /* 0x0000000400117c82 */ /* 0x000fe20008000000 */
[----:B------:R-:W-:Y:S01]  /*10d0*/  CS2R R4, SRZ ;  /* 0x0000000000047805 */ /* 0x000fe2000001ff00 */
[----:B------:R-:W-:Y:S01]  /*10e0*/  STL [R1+0x64], RZ ;  /* 0x000064ff01007387 */ /* 0x000fe20000100800 */
[----:B------:R-:W-:-:S02]  /*10f0*/  CS2R R6, SRZ ;  /* 0x0000000000067805 */ /* 0x000fc4000001ff00 */
[----:B------:R-:W-:Y:S02]  /*1100*/  CS2R R8, SRZ ;  /* 0x0000000000087805 */ /* 0x000fe4000001ff00 */
[----:B------:R-:W-:Y:S01]  /*1110*/  CS2R R10, SRZ ;  /* 0x00000000000a7805 */ /* 0x000fe2000001ff00 */
[----:B------:R-:W-:Y:S01]  /*1120*/  STL [R1+0x60], RZ ;  /* 0x000060ff01007387 */ /* 0x000fe20000100800 */
[----:B------:R-:W-:Y:S02]  /*1130*/  CS2R R12, SRZ ;  /* 0x00000000000c7805 */ /* 0x000fe4000001ff00 */
[----:B------:R-:W-:Y:S02]  /*1140*/  CS2R R14, SRZ ;  /* 0x00000000000e7805 */ /* 0x000fe4000001ff00 */
[----:B------:R-:W-:Y:S01]  /*1150*/  CS2R R16, SRZ ;  /* 0x0000000000107805 */ /* 0x000fe2000001ff00 */
[----:B------:R-:W-:Y:S01]  /*1160*/  STL [R1+0x5c], RZ ;  /* 0x00005cff01007387 */ /* 0x000fe20000100800 */
[----:B------:R-:W-:-:S02]  /*1170*/  CS2R R18, SRZ ;  /* 0x0000000000127805 */ /* 0x000fc4000001ff00 */
[----:B------:R-:W-:Y:S02]  /*1180*/  CS2R R20, SRZ ;  /* 0x0000000000147805 */ /* 0x000fe4000001ff00 */
[----:B------:R-:W-:Y:S01]  /*1190*/  CS2R R22, SRZ ;  /* 0x0000000000167805 */ /* 0x000fe2000001ff00 */
[----:B------:R-:W-:Y:S01]  /*11a0*/  STL [R1+0x58], RZ ;  /* 0x000058ff01007387 */ /* 0x000fe20000100800 */
[----:B-1----:R-:W-:Y:S01]  /*11b0*/  ULEA UR14, UR11, UR14, 0x18 ;  /* 0x0000000e0b0e7291 */ /* 0x002fe2000f8ec03f */
[----:B------:R-:W-:Y:S02]  /*11c0*/  CS2R R152, SRZ ;  /* 0x0000000000987805 */ /* 0x000fe4000001ff00 */
[----:B------:R-:W-:Y:S01]  /*11d0*/  CS2R R154, SRZ ;  /* 0x00000000009a7805 */ /* 0x000fe2000001ff00 */
[----:B------:R-:W-:Y:S01]  /*11e0*/  STL [R1+0x54], RZ ;  /* 0x000054ff01007387 */ /* 0x000fe20000100800 */
[----:B------:R-:W-:Y:S02]  /*11f0*/  CS2R R156, SRZ ;  /* 0x00000000009c7805 */ /* 0x000fe4000001ff00 */
[----:B------:R-:W-:-:S02]  /*1200*/  CS2R R158, SRZ ;  /* 0x00000000009e7805 */ /* 0x000fc4000001ff00 */
[----:B------:R-:W-:Y:S02]  /*1210*/  CS2R R160, SRZ ;  /* 0x0000000000a07805 */ /* 0x000fe4000001ff00 */
[----:B0-----:R-:W-:Y:S01]  /*1220*/  LOP3.LUT R0, R0, 0x80, RZ, 0xc0, !PT ;  /* 0x0000008000007812 */ /* 0x001fe200078ec0ff */
[----:B------:R-:W-:Y:S01]  /*1230*/  STL [R1+0x50], RZ ;  /* 0x000050ff01007387 */ /* 0x000fe20000100800 */
[----:B--2---:R-:W-:Y:S02]  /*1240*/  ISETP.GE.AND P0, PT, R2, 0x1, PT ;  /* 0x000000010200780c */ /* 0x004fe40003f06270 */
[----:B------:R-:W-:Y:S02]  /*1250*/  CS2R R2, SRZ ;  /* 0x0000000000027805 */ /* 0x000fe4000001ff00 */
[----:B------:R-:W-:Y:S01]  /*1260*/  SHF.R.U32.HI R0, RZ, 0x7, R0 ;  /* 0x00000007ff007819 */ /* 0x000fe20000011600 */
        /* <DEDUP_REMOVED lines=8> */
[----:B------:R-:W0:Y:S01]  /*12f0*/  SHFL.IDX PT, R0, R0, RZ, 0x1f ;  /* 0x00001fff00007589 */ /* 0x000e2200000e0000 */
[----:B------:R-:W-:-:S02]  /*1300*/  CS2R R174, SRZ ;  /* 0x0000000000ae7805 */ /* 0x000fc4000001ff00 */
[----:B------:R-:W-:Y:S02]  /*1310*/  CS2R R176, SRZ ;  /* 0x0000000000b07805 */ /* 0x000fe4000001ff00 */
[----:B------:R-:W-:Y:S01]  /*1320*/  CS2R R178, SRZ ;  /* 0x0000000000b27805 */ /* 0x000fe2000001ff00 */
[----:B------:R1:W-:Y:S01]  /*1330*/  STL [R1+0x44], RZ ;  /* 0x000044ff01007387 */ /* 0x0003e20000100800 */
[----:B------:R-:W-:Y:S02]  /*1340*/  CS2R R180, SRZ ;  /* 0x0000000000b47805 */ /* 0x000fe4000001ff00 */
[----:B------:R-:W-:Y:S02]  /*1350*/  CS2R R182, SRZ ;  /* 0x0000000000b67805 */ /* 0x000fe4000001ff00 */
[----:B------:R-:W-:Y:S01]  /*1360*/  CS2R R184, SRZ ;  /* 0x0000000000b87805 */ /* 0x000fe2000001ff00 */
[----:B------:R1:W-:Y:S01]  /*1370*/  STL [R1+0x40], RZ ;  /* 0x000040ff01007387 */ /* 0x0003e20000100800 */
        /* <DEDUP_REMOVED lines=14> */
[----:B------:R-:W-:Y:S02]  /*1460*/  CS2R R208, SRZ ;  /* 0x0000000000d07805 */ /* 0x000fe4000001ff00 */
[----:B0-----:R-:W-:Y:S01]  /*1470*/  R2UR UR9, R0 ;  /* 0x00000000000972ca */ /* 0x001fe200000e0000 */
[----:B------:R1:W-:Y:S01]  /*1480*/  STL [R1+0x30], RZ ;  /* 0x000030ff01007387 */ /* 0x0003e20000100800 */
[----:B------:R-:W-:Y:S01]  /*1490*/  IMAD.MOV.U32 R0, RZ, RZ, RZ ;  /* 0x000000ffff007224 */ /* 0x000fe200078e00ff */
[----:B------:R-:W-:-:S02]  /*14a0*/  CS2R R210, SRZ ;  /* 0x0000000000d27805 */ /* 0x000fc4000001ff00 */
[----:B------:R-:W-:Y:S01]  /*14b0*/  CS2R R212, SRZ ;  /* 0x0000000000d47805 */ /* 0x000fe2000001ff00 */
[----:B------:R1:W-:Y:S01]  /*14c0*/  STL [R1+0x2c], RZ ;  /* 0x00002cff01007387 */ /* 0x0003e20000100800 */
[----:B------:R-:W-:Y:S02]  /*14d0*/  CS2R R214, SRZ ;  /* 0x0000000000d67805 */ /* 0x000fe4000001ff00 */
[----:B------:R-:W-:Y:S02]  /*14e0*/  CS2R R216, SRZ ;  /* 0x0000000000d87805 */ /* 0x000fe4000001ff00 */
[----:B------:R-:W-:Y:S01]  /*14f0*/  CS2R R218, SRZ ;  /* 0x0000000000da7805 */ /* 0x000fe2000001ff00 */
[----:B------:R1:W-:Y:S01]  /*1500*/  STL [R1+0x28], RZ ;  /* 0x000028ff01007387 */ /* 0x0003e20000100800 */
[----:B------:R-:W-:Y:S02]  /*1510*/  CS2R R220, SRZ ;  /* 0x0000000000dc7805 */ /* 0x000fe4000001ff00 */
[----:B------:R-:W-:-:S02]  /*1520*/  CS2R R222, SRZ ;  /* 0x0000000000de7805 */ /* 0x000fc4000001ff00 */
[----:B------:R-:W-:Y:S01]  /*1530*/  CS2R R224, SRZ ;  /* 0x0000000000e07805 */ /* 0x000fe2000001ff00 */
[----:B------:R1:W-:Y:S01]  /*1540*/  STL [R1+0x24], RZ ;  /* 0x000024ff01007387 */ /* 0x0003e20000100800 */
[----:B------:R-:W-:Y:S01]  /*1550*/  ULEA.HI UR10, UR9, UR9, URZ, 0x1 ;  /* 0x00000009090a7291 */ /* 0x000fe2000f8f083f */
[----:B------:R-:W-:Y:S01]  /*1560*/  CS2R R226, SRZ ;  /* 0x0000000000e27805 */ /* 0x000fe2000001ff00 */
[----:B------:R-:W-:Y:S01]  /*1570*/  IMAD.MOV.U32 R228, RZ, RZ, RZ ;  /* 0x000000ffffe47224 */ /* 0x000fe200078e00ff */
[----:B------:R1:W-:Y:S01]  /*1580*/  STL [R1+0x20], RZ ;  /* 0x000020ff01007387 */ /* 0x0003e20000100800 */
[----:B------:R-:W-:Y:S01]  /*1590*/  ULOP3.LUT UR10, UR10, 0x7fffe, URZ, 0xc0, !UPT ;  /* 0x0007fffe0a0a7892 */ /* 0x000fe2000f8ec03f */
[----:B------:R-:W-:Y:S02]  /*15a0*/  CS2R R24, SRZ ;  /* 0x0000000000187805 */ /* 0x000fe4000001ff00 */
[----:B------:R-:W-:Y:S01]  /*15b0*/  CS2R R26, SRZ ;  /* 0x00000000001a7805 */ /* 0x000fe2000001ff00 */
[----:B------:R1:W-:Y:S01]  /*15c0*/  STL [R1+0x1c], RZ ;  /* 0x00001cff01007387 */ /* 0x0003e20000100800 */
[----:B------:R-:W-:Y:S01]  /*15d0*/  UIADD3 UR10, UR9, -UR10, URZ ;  /* 0x8000000a090a7290 */ /* 0x000fe2000fffe03f */
[----:B------:R-:W-:-:S02]  /*15e0*/  CS2R R28, SRZ ;  /* 0x00000000001c7805 */ /* 0x000fc4000001ff00 */
[----:B---34-:R-:W-:Y:S01]  /*15f0*/  CS2R R30, SRZ ;  /* 0x00000000001e7805 */ /* 0x018fe2000001ff00 */
[----:B------:R1:W-:Y:S01]  /*1600*/  STL [R1+0x18], RZ ;  /* 0x000018ff01007387 */ /* 0x0003e20000100800 */
[----:B------:R-:W-:Y:S01]  /*1610*/  ULEA UR10, UR10, UR14, 0xd ;  /* 0x0000000e0a0a7291 */ /* 0x000fe2000f8e683f */
[----:B------:R-:W-:Y:S02]  /*1620*/  CS2R R32, SRZ ;  /* 0x0000000000207805 */ /* 0x000fe4000001ff00 */
[----:B------:R-:W-:Y:S01]  /*1630*/  CS2R R34, SRZ ;  /* 0x0000000000227805 */ /* 0x000fe2000001ff00 */
[----:B------:R1:W-:Y:S01]  /*1640*/  STL [R1+0x14], RZ ;  /* 0x000014ff01007387 */ /* 0x0003e20000100800 */
[----:B------:R-:W-:Y:S01]  /*1650*/  UIADD3 UR10, UR10, 0x100, URZ ;  /* 0x000001000a0a7890 */ /* 0x000fe2000fffe03f */
[----:B------:R-:W-:Y:S02]  /*1660*/  CS2R R36, SRZ ;  /* 0x0000000000247805 */ /* 0x000fe4000001ff00 */
[----:B------:R-:W-:Y:S01]  /*1670*/  CS2R R38, SRZ ;  /* 0x0000000000267805 */ /* 0x000fe2000001ff00 */
[----:B------:R1:W-:Y:S01]  /*1680*/  STL [R1+0x10], RZ ;  /* 0x000010ff01007387 */ /* 0x0003e20000100800 */
[----:B------:R-:W-:Y:S01]  /*1690*/  USHF.R.U32.HI UR10, URZ, 0x4, UR10 ;  /* 0x000000043f0a7899 */ /* 0x000fe2000801160a */
[----:B------:R-:W-:-:S02]  /*16a0*/  CS2R R40, SRZ ;  /* 0x0000000000287805 */ /* 0x000fc4000001ff00 */
[----:B------:R-:W-:Y:S01]  /*16b0*/  CS2R R42, SRZ ;  /* 0x00000000002a7805 */ /* 0x000fe2000001ff00 */
[----:B------:R1:W-:Y:S01]  /*16c0*/  STL [R1+0xc], RZ ;  /* 0x00000cff01007387 */ /* 0x0003e20000100800 */
[----:B------:R-:W-:Y:S01]  /*16d0*/  ULOP3.LUT UR15, UR10, 0x3fff, URZ, 0xc0, !UPT ;  /* 0x00003fff0a0f7892 */ /* 0x000fe2000f8ec03f */
        /* <DEDUP_REMOVED lines=10> */
[----:B------:R1:W-:Y:S01]  /*1780*/  STL [R1], RZ ;  /* 0x000000ff01007387 */ /* 0x0003e20000100800 */
[----:B------:R-:W-:Y:S02]  /*1790*/  CS2R R60, SRZ ;  /* 0x00000000003c7805 */ /* 0x000fe4000001ff00 */
[----:B------:R-:W-:Y:S02]  /*17a0*/  CS2R R62, SRZ ;  /* 0x00000000003e7805 */ /* 0x000fe4000001ff00 */
[----:B------:R-:W-:Y:S02]  /*17b0*/  CS2R R64, SRZ ;  /* 0x0000000000407805 */ /* 0x000fe4000001ff00 */
[----:B------:R-:W-:-:S02]  /*17c0*/  CS2R R66, SRZ ;  /* 0x0000000000427805 */ /* 0x000fc4000001ff00 */
[----:B------:R-:W-:Y:S02]  /*17d0*/  CS2R R68, SRZ ;  /* 0x0000000000447805 */ /* 0x000fe4000001ff00 */
[----:B------:R-:W-:Y:S02]  /*17e0*/  CS2R R70, SRZ ;  /* 0x0000000000467805 */ /* 0x000fe4000001ff00 */
        /* <DEDUP_REMOVED lines=39> */
[----:B------:R-:W-:Y:S01]  /*1a60*/  CS2R R150, SRZ ;  /* 0x0000000000967805 */ /* 0x000fe2000001ff00 */
[----:B-1----:R-:W-:Y:S06]  /*1a70*/  @!P0 BRA `(.L_x_13) ;  /* 0x0000001000948947 */ /* 0x002fec0003800000 */
[----:B------:R-:W-:-:S06]  /*1a80*/  UISETP.NE.AND UP0, UPT, UR25, 0x3, UPT ;  /* 0x000000031900788c */ /* 0x000fcc000bf05270 */
[----:B------:R-:W-:-:S13]  /*1a90*/  PLOP3.LUT P1, PT, PT, PT, UP0, 0x80, 0x0 ;  /* 0x000000000000781c */ /* 0x000fda0003f2f008 */
[----:B------:R-:W-:Y:S05]  /*1aa0*/  @!P1 BRA `(.L_x_14) ;  /* 0x0000000000049947 */ /* 0x000fea0003800000 */
[----:B------:R-:W-:Y:S01]  /*1ab0*/  BPT.TRAP 0x1 ;  /* 0x000000040000795c */ /* 0x000fe20000300000 */
.L_x_14:
[----:B------:R-:W-:Y:S01]  /*1ac0*/  ULEA UR6, UR5, UR14, 0x3 ;  /* 0x0000000e05067291 */ /* 0x000fe2000f8e183f */
[----:B------:R-:W-:-:S05]  /*1ad0*/  IMAD.U32 R0, RZ, RZ, UR4 ;  /* 0x00000004ff007e24 */ /* 0x000fca000f8e00ff */
[----:B------:R-:W-:-:S04]  /*1ae0*/  SHF.L.U32 R0, R0, 0x1f, RZ ;  /* 0x0000001f00007819 */ /* 0x000fc800000006ff */
[----:B------:R0:W1:Y:S01]  /*1af0*/  SYNCS.PHASECHK.TRANS64.TRYWAIT P0, [UR6], R0 ;  /* 0x00000000ff0075a7 */ /* 0x0000620008000146 */
[----:B------:R-:W-:Y:S05]  /*1b00*/  @!P1 BRA `(.L_x_15) ;  /* 0x0000000000049947 */ /* 0x000fea0003800000 */
[----:B------:R-:W-:Y:S01]  /*1b10*/  BPT.TRAP 0x1 ;  /* 0x000000040000795c */ /* 0x000fe20000300000 */
.L_x_15:
[----:B-1----:R-:W-:Y:S05]  /*1b20*/  @P0 BRA `(.L_x_16) ;  /* 0x0000000000080947 */ /* 0x002fea0003800000 */
[----:B------:R-:W1:Y:S02]  /*1b30*/  SYNCS.PHASECHK.TRANS64.TRYWAIT P0, [UR6], R0 ;  /* 0x00000000ff0075a7 */ /* 0x000e640008000146 */
[----:B-1----:R-:W-:Y:S05]  /*1b40*/  @!P0 BRA `(.L_x_17) ;  /* 0x000000e400448947 */ /* 0x002fea0003800000 */
.L_x_16:
[----:B------:R-:W-:Y:S01]  /*1b50*/  UIADD3 UR6, UR14, 0x10100, URZ ;  /* 0x000101000e067890 */ /* 0x000fe2000fffe03f */
[----:B------:R-:W-:Y:S01]  /*1b60*/  WARPGROUP.ARRIVE ;  /* 0x00000000000079c5 */ /* 0x000fe20000000000 */
[----:B------:R-:W-:Y:S01]  /*1b70*/  ULOP3.LUT UR8, UR15, 0x10000, URZ, 0xfc, !UPT ;  /* 0x000100000f087892 */ /* 0x000fe2000f8efc3f */
[----:B------:R2:W-:Y:S01]  /*1b80*/  STL [R1+0x6c], RZ ;  /* 0x00006cff01007387 */ /* 0x0005e20000100800 */
[----:B------:R-:W-:Y:S01]  /*1b90*/  USHF.R.U32.HI UR6, URZ, 0x4, UR6 ;  /* 0x000000043f067899 */ /* 0x000fe20008011606 */
[----:B01----:R-:W-:Y:S01]  /*1ba0*/  IMAD.MOV.U32 R0, RZ, RZ, RZ ;  /* 0x000000ffff007224 */ /* 0x003fe200078e00ff */
[----:B------:R-:W-:Y:S01]  /*1bb0*/  UMOV UR9, 0x40000040 ;  /* 0x4000004000097882 */ /* 0x000fe20000000000 */
[----:B------:R-:W-:Y:S01]  /*1bc0*/  UMOV UR11, 0x40000040 ;  /* 0x40000040000b7882 */ /* 0x000fe20000000000 */
[----:B------:R-:W-:Y:S01]  /*1bd0*/  ULOP3.LUT UR6, UR6, 0x3fff, URZ, 0xc0, !UPT ;  /* 0x00003fff06067892 */ /* 0x000fe2000f8ec03f */
[----:B------:R2:W-:Y:S01]  /*1be0*/  STL [R1+0x68], RZ ;  /* 0x000068ff01007387 */ /* 0x0005e20000100800 */
[----:B------:R-:W-:-:S02]  /*1bf0*/  CS2R R2, SRZ ;  /* 0x0000000000027805 */ /* 0x000fc4000001ff00 */
[----:B------:R-:W-:Y:S01]  /*1c00*/  CS2R R4, SRZ ;  /* 0x0000000000047805 */ /* 0x000fe2000001ff00 */
[----:B------:R-:W-:Y:S01]  /*1c10*/  ULOP3.LUT UR7, UR6, 0x10000, URZ, 0xfc, !UPT ;  /* 0x0001000006077892 */ /* 0x000fe2000f8efc3f */
[----:B------:R2:W-:Y:S01]  /*1c20*/  STL [R1+0x64], RZ ;  /* 0x000064ff01007387 */ /* 0x0005e20000100800 */
[----:B------:R-:W-:Y:S01]  /*1c30*/  ULEA UR6, UR5, UR8, 0xa ;  /* 0x0000000805067291 */ /* 0x000fe2000f8e503f */
[----:B------:R-:W-:Y:S01]  /*1c40*/  CS2R R6, SRZ ;  /* 0x0000000000067805 */ /* 0x000fe2000001ff00 */
[----:B------:R-:W-:Y:S01]  /*1c50*/  ULEA UR7, UR5, UR7, 0xb ;  /* 0x0000000705077291 */ /* 0x000fe2000f8e583f */
[----:B------:R2:W-:Y:S01]  /*1c60*/  STL [R1+0x60], RZ ;  /* 0x000060ff01007387 */ /* 0x0005e20000100800 */
[----:B------:R-:W-:Y:S02]  /*1c70*/  CS2R R8, SRZ ;  /* 0x0000000000087805 */ /* 0x000fe4000001ff00 */
[----:B------:R-:W-:Y:S02]  /*1c80*/  CS2R R10, SRZ ;  /* 0x00000000000a7805 */ /* 0x000fe4000001ff00 */
[----:B------:R-:W-:Y:S01]  /*1c90*/  CS2R R12, SRZ ;  /* 0x00000000000c7805 */ /* 0x000fe2000001ff00 */
[----:B------:R-:W-:Y:S01]  /*1ca0*/  UMOV UR8, UR6 ;  /* 0x0000000600087c82 */ /* 0x000fe20008000000 */
[----:B------:R2:W-:Y:S01]  /*1cb0*/  STL [R1+0x5c], RZ ;  /* 0x00005cff01007387 */ /* 0x0005e20000100800 */
[----:B------:R-:W-:Y:S01]  /*1cc0*/  UMOV UR10, UR7 ;  /* 0x00000007000a7c82 */ /* 0x000fe20008000000 */
[----:B------:R-:W-:Y:S01]  /*1cd0*/  CS2R R14, SRZ ;  /* 0x00000000000e7805 */ /* 0x000fe2000001ff00 */
[----:B------:R-:W-:Y:S01]  /*1ce0*/  QGMMA.64x256x32.F32.E4M3.E4M3 R24, gdesc[UR8], RZ, !UPT ;  /* 0x03e00000081879f3 */ /* 0x000fe2000c7008ff */
[----:B------:R-:W-:Y:S01]  /*1cf0*/  UIADD3 UR8, UR6, 0x2, URZ ;  /* 0x0000000206087890 */ /* 0x000fe2000fffe03f */
[----:B------:R2:W-:Y:S01]  /*1d00*/  STL [R1+0x58], RZ ;  /* 0x000058ff01007387 */ /* 0x0005e20000100800 */
[----:B------:R-:W-:Y:S01]  /*1d10*/  UIADD3 UR10, UR7, 0x2, URZ ;  /* 0x00000002070a7890 */ /* 0x000fe2000fffe03f */
[----:B------:R-:W-:Y:S01]  /*1d20*/  CS2R R16, SRZ ;  /* 0x0000000000107805 */ /* 0x000fe2000001ff00 */
[----:B------:R-:W-:Y:S01]  /*1d30*/  UMOV UR9, 0x40000040 ;  /* 0x4000004000097882 */ /* 0x000fe20000000000 */
[----:B------:R-:W-:Y:S01]  /*1d40*/  UMOV UR11, 0x40000040 ;  /* 0x40000040000b7882 */ /* 0x000fe20000000000 */
        /* <DEDUP_REMOVED lines=54> */
[----:B------:R-:W-:Y:S01]  /*20b0*/  CS2R R226, SRZ ;  /* 0x0000000000e27805 */ /* 0x000fe2000001ff00 */
[----:B------:R-:W-:Y:S01]  /*20c0*/  IMAD.MOV.U32 R228, RZ, RZ, RZ ;  /* 0x000000ffffe47224 */ /* 0x000fe200078e00ff */
[----:B------:R2:W-:Y:S04]  /*20d0*/  STL [R1+0x1c], RZ ;  /* 0x00001cff01007387 */ /* 0x0005e80000100800 */
[----:B------:R2:W-:Y:S04]  /*20e0*/  STL [R1+0x18], RZ ;  /* 0x000018ff01007387 */ /* 0x0005e80000100800 */
[----:B------:R2:W-:Y:S04]  /*20f0*/  STL [R1+0x14], RZ ;  /* 0x000014ff01007387 */ /* 0x0005e80000100800 */
[----:B------:R2:W-:Y:S04]  /*2100*/  STL [R1+0x10], RZ ;  /* 0x000010ff01007387 */ /* 0x0005e80000100800 */
[----:B------:R2:W-:Y:S04]  /*2110*/  STL [R1+0xc], RZ ;  /* 0x00000cff01007387 */ /* 0x0005e80000100800 */
[----:B------:R2:W-:Y:S04]  /*2120*/  STL [R1+0x8], RZ ;  /* 0x000008ff01007387 */ /* 0x0005e80000100800 */
[----:B------:R2:W-:Y:S04]  /*2130*/  STL [R1+0x4], RZ ;  /* 0x000004ff01007387 */ /* 0x0005e80000100800 */
[----:B------:R2:W-:Y:S01]  /*2140*/  STL [R1], RZ ;  /* 0x000000ff01007387 */ /* 0x0005e20000100800 */
[----:B------:R-:W-:Y:S01]  /*2150*/  QGMMA.64x256x32.F32.E4M3.E4M3 R24, gdesc[UR8], R24 ;  /* 0x03e00000081879f3 */ /* 0x000fe20008700818 */
[----:B------:R-:W-:-:S02]  /*2160*/  UIADD3 UR8, UR6, 0x4, URZ ;  /* 0x0000000406087890 */ /* 0x000fc4000fffe03f */
[----:B------:R-:W-:Y:S01]  /*2170*/  UIADD3 UR10, UR7, 0x4, URZ ;  /* 0x00000004070a7890 */ /* 0x000fe2000fffe03f */
[----:B------:R-:W-:Y:S01]  /*2180*/  UMOV UR9, 0x40000040 ;  /* 0x4000004000097882 */ /* 0x000fe20000000000 */
[----:B------:R-:W-:-:S15]  /*2190*/  UMOV UR11, 0x40000040 ;  /* 0x40000040000b7882 */ /* 0x000fde0000000000 */
[----:B------:R-:W-:-:S08]  /*21a0*/  NOP ;  /* 0x0000000000007918 */ /* 0x000fd00000000000 */
[----:B------:R-:W-:Y:S01]  /*21b0*/  QGMMA.64x256x32.F32.E4M3.E4M3 R24, gdesc[UR8], R24 ;  /* 0x03e00000081879f3 */ /* 0x000fe20008700818 */
[----:B------:R-:W-:Y:S02]  /*21c0*/  UIADD3 UR10, UR7, 0x6, URZ ;  /* 0x00000006070a7890 */ /* 0x000fe4000fffe03f */
[----:B------:R-:W-:Y:S01]  /*21d0*/  UIADD3 UR8, UR6, 0x6, URZ ;  /* 0x0000000606087890 */ /* 0x000fe2000fffe03f */
[----:B------:R-:W-:Y:S01]  /*21e0*/  ULDC UR7, c[0x0][0x50c] ;  /* 0x0001430000077ab9 */ /* 0x000fe20000000800 */
[----:B------:R-:W-:Y:S01]  /*21f0*/  UMOV UR9, 0x40000040 ;  /* 0x4000004000097882 */ /* 0x000fe20000000000 */
[----:B------:R-:W-:Y:S01]  /*2200*/  UISETP.NE.AND UP0, UPT, UR7, 0x4, UPT ;  /* 0x000000040700788c */ /* 0x000fe2000bf05270 */
[----:B------:R-:W-:Y:S01]  /*2210*/  UMOV UR11, 0x40000040 ;  /* 0x40000040000b7882 */ /* 0x000fe20000000000 */
[----:B------:R-:W-:Y:S02]  /*2220*/  UMOV UR6, 0x4 ;  /* 0x0000000400067882 */ /* 0x000fe40000000000 */
[----:B------:R-:W-:-:S06]  /*2230*/  USEL UR7, URZ, 0x1, UP0 ;  /* 0x000000013f077887 */ /* 0x000fcc0008000000 */
[----:B------:R-:W-:-:S12]  /*2240*/  ISETP.NE.AND P0, PT, RZ, UR7, PT ;  /* 0x00000007ff007c0c */ /* 0x000fd8000bf05270 */
[----:B------:R-:W-:Y:S01]  /*2250*/  QGMMA.64x256x32.F32.E4M3.E4M3 R24, gdesc[UR8], R24, gsb0 ;  /* 0x03e00000081879f3 */ /* 0x000fe20008000818 */
[----:B--2---:R-:W-:Y:S05]  /*2260*/  @!P0 BRA `(.L_x_18) ;  /* 0x0000000800808947 */ /* 0x004fea0003800000 */
[----:B------:R-:W-:Y:S02]  /*2270*/  WARPGROUP.DEPBAR.LE gsb0, 0x0 ;  /* 0x00008000000079c5 */ /* 0x000fe40000010000 */
[----:B------:R-:W-:-:S01]  /*2280*/  FADD R227, RZ, R25 ;  /* 0x00000019ffe37221 */ /* 0x000fc20000000000 */
[----:B------:R-:W-:Y:S01]  /*2290*/  FADD R228, RZ, R24 ;  /* 0x00000018ffe47221 */ /* 0x000fe20000000000 */
[----:B------:R-:W-:-:S01]  /*22a0*/  FADD R226, RZ, R26 ;  /* 0x0000001affe27221 */ /* 0x000fc20000000000 */
[----:B------:R-:W-:Y:S01]  /*22b0*/  FADD R225, RZ, R27 ;  /* 0x0000001bffe17221 */ /* 0x000fe20000000000 */
[----:B------:R-:W-:-:S01]  /*22c0*/  FADD R224, RZ, R28 ;  /* 0x0000001cffe07221 */ /* 0x000fc20000000000 */
[----:B------:R0:W-:Y:S01]  /*22d0*/  STL [R1+0x80], R227 ;  /* 0x000080e301007387 */ /* 0x0001e20000100800 */
[----:B------:R-:W-:-:S01]  /*22e0*/  FADD R223, RZ, R29 ;  /* 0x0000001dffdf7221 */ /* 0x000fc20000000000 */
[----:B------:R-:W-:Y:S01]  /*22f0*/  FADD R222, RZ, R30 ;  /* 0x0000001effde7221 */ /* 0x000fe20000000000 */
[----:B------:R-:W-:-:S01]  /*2300*/  FADD R221, RZ, R31 ;  /* 0x0000001fffdd7221 */ /* 0x000fc20000000000 */
[----:B------:R-:W-:Y:S01]  /*2310*/  FADD R220, RZ, R32 ;  /* 0x00000020ffdc7221 */ /* 0x000fe20000000000 */
[----:B------:R-:W-:-:S01]  /*2320*/  FADD R219, RZ, R33 ;  /* 0x00000021ffdb7221 */ /* 0x000fc20000000000 */
[----:B------:R-:W-:Y:S01]  /*2330*/  FADD R218, RZ, R34 ;  /* 0x00000022ffda7221 */ /* 0x000fe20000000000 */
[----:B------:R-:W-:-:S01]  /*2340*/  FADD R217, RZ, R35 ;  /* 0x00000023ffd97221 */ /* 0x000fc20000000000 */
[----:B------:R-:W-:Y:S01]  /*2350*/  FADD R216, RZ, R36 ;  /* 0x00000024ffd87221 */ /* 0x000fe20000000000 */
[----:B------:R-:W-:-:S01]  /*2360*/  FADD R215, RZ, R37 ;  /* 0x00000025ffd77221 */ /* 0x000fc20000000000 */
[----:B0-----:R-:W-:Y:S01]  /*2370*/  FADD R227, RZ, R124 ;  /* 0x0000007cffe37221 */ /* 0x001fe20000000000 */
[----:B------:R-:W-:-:S01]  /*2380*/  FADD R214, RZ, R38 ;  /* 0x00000026ffd67221 */ /* 0x000fc20000000000 */
[----:B------:R-:W-:Y:S01]  /*2390*/  FADD R213, RZ, R39 ;  /* 0x00000027ffd57221 */ /* 0x000fe20000000000 */
[----:B------:R-:W-:-:S01]  /*23a0*/  FADD R212, RZ, R40 ;  /* 0x00000028ffd47221 */ /* 0x000fc20000000000 */
[----:B------:R-:W-:Y:S01]  /*23b0*/  FADD R211, RZ, R41 ;  /* 0x00000029ffd37221 */ /* 0x000fe20000000000 */
[----:B------:R0:W-:Y:S01]  /*23c0*/  STL [R1], R227 ;  /* 0x000000e301007387 */ /* 0x0001e20000100800 */
        /* <DEDUP_REMOVED lines=94> */
[----:B0-----:R-:W-:-:S05]  /*29b0*/  FADD R227, RZ, R131 ;  /* 0x00000083ffe37221 */ /* 0x001fca0000000000 */
[----:B------:R0:W-:Y:S02]  /*29c0*/  STL [R1+0x1c], R227 ;  /* 0x00001ce301007387 */ /* 0x0001e40000100800 */
        /* <DEDUP_REMOVED lines=39> */
[----:B------:R0:W-:Y:S04]  /*2c40*/  STL [R1+0x6c], R227 ;  /* 0x00006ce301007387 */ /* 0x0001e80000100800 */
[----:B0-----:R0:W5:Y:S01]  /*2c50*/  LDL.LU R227, [R1+0x80] ;  /* 0x0000800001e37983 */ /* 0x0011620000300800 */
[----:B------:R-:W-:-:S05]  /*2c60*/  UMOV UR6, URZ ;  /* 0x0000003f00067c82 */ /* 0x000fca0008000000 */
.L_x_18:
[----:B------:R-:W-:Y:S01]  /*2c70*/  UIADD3 UR16, UR5, 0x1, URZ ;  /* 0x0000000105107890 */ /* 0x000fe2000fffe03f */
[----:B------:R-:W-:-:S03]  /*2c80*/  UMOV UR8, 0x1 ;  /* 0x0000000100087882 */ /* 0x000fc60000000000 */
[----:B------:R-:W-:-:S04]  /*2c90*/  UISETP.NE.AND UP0, UPT, UR16, 0x4, UPT ;  /* 0x000000041000788c */ /* 0x000fc8000bf05270 */
[----:B------:R-:W-:Y:S02]  /*2ca0*/  USEL UR17, URZ, 0x1, UP0 ;  /* 0x000000013f117887 */ /* 0x000fe40008000000 */
[----:B------:R-:W-:Y:S02]  /*2cb0*/  USEL UR16, UR16, URZ, UP0 ;  /* 0x0000003f10107287 */ /* 0x000fe40008000000 */
[----:B------:R-:W-:-:S12]  /*2cc0*/  ULOP3.LUT UR17, UR4, UR17, URZ, 0x3c, !UPT ;  /* 0x0000001104117292 */ /* 0x000fd8000f8e3c3f */
.L_x_13:
[----:B------:R-:W-:-:S04]  /*2cd0*/  UISETP.LT.AND UP0, UPT, UR12, 0x1, UPT ;  /* 0x000000010c00788c */ /* 0x000fc8000bf01270 */
[----:B------:R-:W-:-:S04]  /*2ce0*/  USEL UR9, UR12, 0x1, UP0 ;  /* 0x000000010c097887 */ /* 0x000fc80008000000 */
[----:B------:R-:W-:-:S04]  /*2cf0*/  UIADD3 UR19, UR12, -UR9, URZ ;  /* 0x800000090c137290 */ /* 0x000fc8000fffe03f */
[----:B------:R-:W-:-:S06]  /*2d00*/  UISETP.GE.AND UP0, UPT, UR19, 0x1, UPT ;  /* 0x000000011300788c */ /* 0x000fcc000bf06270 */
[----:B------:R-:W-:-:S13]  /*2d10*/  PLOP3.LUT P0, PT, PT, PT, UP0, 0x80, 0x0 ;  /* 0x000000000000781c */ /* 0x000fda0003f0f008 */
[----:B------:R-:W-:Y:S05]  /*2d20*/  @!P0 BRA `(.L_x_19) ;  /* 0x0000001000b88947 */ /* 0x000fea0003800000 */
[----:B------:R-:W-:Y:S01]  /*2d30*/  UMOV UR18, UR5 ;  /* 0x0000000500127c82 */ /* 0x000fe20008000000 */
[----:B------:R-:W-:-:S05]  /*2d40*/  ULDC UR27, c[0x0][0x50c] ;  /* 0x00014300001b7ab9 */ /* 0x000fca0000000800 */
.L_x_27:
[----:B------:R-:W-:-:S06]  /*2d50*/  UISETP.NE.AND UP0, UPT, UR25, 0x3, UPT ;  /* 0x000000031900788c */ /* 0x000fcc000bf05270 */
[----:B------:R-:W-:-:S13]  /*2d60*/  PLOP3.LUT P1, PT, PT, PT, UP0, 0x80, 0x0 ;  /* 0x000000000000781c */ /* 0x000fda0003f2f008 */
[----:B-1---5:R-:W-:Y:S05]  /*2d70*/  @!P1 BRA `(.L_x_20) ;  /* 0x0000000000049947 */ /* 0x022fea0003800000 */
[----:B------:R-:W-:Y:S01]  /*2d80*/  BPT.TRAP 0x1 ;  /* 0x000000040000795c */ /* 0x000fe20000300000 */
.L_x_20:
[----:B------:R-:W1:Y:S01]  /*2d90*/  S2UR UR9, SR_CgaCtaId ;  /* 0x00000000000979c3 */ /* 0x000e620000008800 */
[----:B------:R-:W-:Y:S01]  /*2da0*/  UMOV UR14, 0x400 ;  /* 0x00000400000e7882 */ /* 0x000fe20000000000 */
[----:B------:R-:W-:-:S05]  /*2db0*/  IMAD.U32 R229, RZ, RZ, UR17 ;  /* 0x00000011ffe57e24 */ /* 0x000fca000f8e00ff */
[----:B------:R-:W-:Y:S01]  /*2dc0*/  SHF.L.U32 R229, R229, 0x1f, RZ ;  /* 0x0000001fe5e57819 */ /* 0x000fe200000006ff */
[----:B-1----:R-:W-:-:S04]  /*2dd0*/  ULEA UR14, UR9, UR14, 0x18 ;  /* 0x0000000e090e7291 */ /* 0x002fc8000f8ec03f */
[----:B------:R-:W-:-:S09]  /*2de0*/  ULEA UR9, UR16, UR14, 0x3 ;  /* 0x0000000e10097291 */ /* 0x000fd2000f8e183f */
[----:B------:R1:W2:Y:S01]  /*2df0*/  SYNCS.PHASECHK.TRANS64.TRYWAIT P0, [UR9], R229 ;  /* 0x000000e5ff0075a7 */ /* 0x0002a20008000149 */
[----:B------:R-:W-:Y:S05]  /*2e00*/  @!P1 BRA `(.L_x_21) ;  /* 0x0000000000049947 */ /* 0x000fea0003800000 */
[----:B------:R-:W-:Y:S01]  /*2e10*/  BPT.TRAP 0x1 ;  /* 0x000000040000795c */ /* 0x000fe20000300000 */
.L_x_21:
[----:B--2---:R-:W-:Y:S05]  /*2e20*/  @P0 BRA `(.L_x_22) ;  /* 0x0000000000080947 */ /* 0x004fea0003800000 */
[----:B------:R-:W2:Y:S02]  /*2e30*/  SYNCS.PHASECHK.TRANS64.TRYWAIT P0, [UR9], R229 ;  /* 0x000000e5ff0075a7 */ /* 0x000ea40008000149 */
[----:B--2---:R-:W-:Y:S05]  /*2e40*/  @!P0 BRA `(.L_x_23) ;  /* 0x000000d0009c8947 */ /* 0x004fea0003800000 */
.L_x_22:
[----:B------:R-:W-:Y:S01]  /*2e50*/  UIADD3 UR9, UR14, 0x10100, URZ ;  /* 0x000101000e097890 */ /* 0x000fe2000fffe03f */
[----:B------:R-:W-:Y:S01]  /*2e60*/  WARPGROUP.ARRIVE ;  /* 0x00000000000079c5 */ /* 0x000fe20000000000 */
[----:B------:R-:W-:Y:S02]  /*2e70*/  UISETP.NE.AND UP0, UPT, UR7, URZ, UPT ;  /* 0x0000003f0700728c */ /* 0x000fe4000bf05270 */
[----:B------:R-:W-:Y:S02]  /*2e80*/  USHF.R.U32.HI UR9, URZ, 0x4, UR9 ;  /* 0x000000043f097899 */ /* 0x000fe40008011609 */
[----:B------:R-:W-:Y:S02]  /*2e90*/  USEL UR8, UR8, URZ, !UP0 ;  /* 0x0000003f08087287 */ /* 0x000fe4000c000000 */
[----:B------:R-:W-:Y:S02]  /*2ea0*/  ULOP3.LUT UR9, UR9, 0x3fff, URZ, 0xc0, !UPT ;  /* 0x00003fff09097892 */ /* 0x000fe4000f8ec03f */
[----:B------:R-:W-:-:S02]  /*2eb0*/  ULOP3.LUT UR7, UR15, 0x10000, URZ, 0xfc, !UPT ;  /* 0x000100000f077892 */ /* 0x000fc4000f8efc3f */
[----:B------:R-:W-:Y:S02]  /*2ec0*/  ULOP3.LUT UR9, UR9, 0x10000, URZ, 0xfc, !UPT ;  /* 0x0001000009097892 */ /* 0x000fe4000f8efc3f */
[----:B------:R-:W-:Y:S02]  /*2ed0*/  UISETP.NE.U32.AND UP0, UPT, UR8, URZ, UPT ;  /* 0x0000003f0800728c */ /* 0x000fe4000bf05070 */
[----:B------:R-:W-:Y:S02]  /*2ee0*/  ULEA UR7, UR16, UR7, 0xa ;  /* 0x0000000710077291 */ /* 0x000fe4000f8e503f */
[----:B------:R-:W-:Y:S01]  /*2ef0*/  ULEA UR26, UR16, UR9, 0xb ;  /* 0x00000009101a7291 */ /* 0x000fe2000f8e583f */
[----:B------:R-:W-:Y:S02]  /*2f00*/  UMOV UR11, 0x40000040 ;  /* 0x40000040000b7882 */ /* 0x000fe40000000000 */
[----:B------:R-:W-:Y:S01]  /*2f10*/  UMOV UR9, 0x40000040 ;  /* 0x4000004000097882 */ /* 0x000fe20000000000 */
[----:B------:R-:W-:Y:S01]  /*2f20*/  UIADD3 UR6, UR6, 0x4, URZ ;  /* 0x0000000406067890 */ /* 0x000fe2000fffe03f */
[----:B------:R-:W-:-:S02]  /*2f30*/  UMOV UR8, UR7 ;  /* 0x0000000700087c82 */ /* 0x000fc40008000000 */
[----:B------:R-:W-:Y:S02]  /*2f40*/  UMOV UR10, UR26 ;  /* 0x0000001a000a7c82 */ /* 0x000fe40008000000 */
[----:B------:R-:W-:Y:S01]  /*2f50*/  QGMMA.64x256x32.F32.E4M3.E4M3 R24, gdesc[UR8], R24, UP0 ;  /* 0x03e00000081879f3 */ /* 0x000fe2000bf00818 */
[----:B------:R-:W-:Y:S02]  /*2f60*/  UIADD3 UR8, UR7, 0x2, URZ ;  /* 0x0000000207087890 */ /* 0x000fe4000fffe03f */
[----:B------:R-:W-:Y:S01]  /*2f70*/  UIADD3 UR10, UR26, 0x2, URZ ;  /* 0x000000021a0a7890 */ /* 0x000fe2000fffe03f */
[----:B------:R-:W-:Y:S01]  /*2f80*/  UMOV UR9, 0x40000040 ;  /* 0x4000004000097882 */ /* 0x000fe20000000000 */
[----:B------:R-:W-:Y:S01]  /*2f90*/  UMOV UR11, 0x40000040 ;  /* 0x40000040000b7882 */ /* 0x000fe20000000000 */
[----:B------:R-:W-:-:S15]  /*2fa0*/  UISETP.NE.AND UP0, UPT, UR6, UR27, UPT ;  /* 0x0000001b0600728c */ /* 0x000fde000bf05270 */
[----:B------:R-:W-:-:S07]  /*2fb0*/  NOP ;  /* 0x0000000000007918 */ /* 0x000fce0000000000 */
[----:B------:R-:W-:Y:S01]  /*2fc0*/  QGMMA.64x256x32.F32.E4M3.E4M3 R24, gdesc[UR8], R24 ;  /* 0x03e00000081879f3 */ /* 0x000fe20008700818 */
[----:B------:R-:W-:Y:S02]  /*2fd0*/  UIADD3 UR8, UR7, 0x4, URZ ;  /* 0x0000000407087890 */ /* 0x000fe4000fffe03f */
[----:B------:R-:W-:Y:S01]  /*2fe0*/  UIADD3 UR10, UR26, 0x4, URZ ;  /* 0x000000041a0a7890 */ /* 0x000fe2000fffe03f */
[----:B------:R-:W-:Y:S01]  /*2ff0*/  UMOV UR9, 0x40000040 ;  /* 0x4000004000097882 */ /* 0x000fe20000000000 */
[----:B------:R-:W-:-:S15]  /*3000*/  UMOV UR11, 0x40000040 ;  /* 0x40000040000b7882 */ /* 0x000fde0000000000 */
[----:B------:R-:W-:-:S08]  /*3010*/  NOP ;  /* 0x0000000000007918 */ /* 0x000fd00000000000 */
[----:B------:R-:W-:Y:S01]  /*3020*/  QGMMA.64x256x32.F32.E4M3.E4M3 R24, gdesc[UR8], R24 ;  /* 0x03e00000081879f3 */ /* 0x000fe20008700818 */
[----:B------:R-:W-:Y:S02]  /*3030*/  UIADD3 UR8, UR7, 0x6, URZ ;  /* 0x0000000607087890 */ /* 0x000fe4000fffe03f */
[----:B------:R-:W-:Y:S01]  /*3040*/  UIADD3 UR10, UR26, 0x6, URZ ;  /* 0x000000061a0a7890 */ /* 0x000fe2000fffe03f */
[----:B------:R-:W-:Y:S01]  /*3050*/  UMOV UR9, 0x40000040 ;  /* 0x4000004000097882 */ /* 0x000fe20000000000 */
[----:B------:R-:W-:Y:S01]  /*3060*/  UMOV UR11, 0x40000040 ;  /* 0x40000040000b7882 */ /* 0x000fe20000000000 */
[----:B------:R-:W-:-:S06]  /*3070*/  USEL UR7, URZ, 0x1, UP0 ;  /* 0x000000013f077887 */ /* 0x000fcc0008000000 */
[----:B------:R-:W-:-:S15]  /*3080*/  ISETP.NE.AND P0, PT, RZ, UR7, PT ;  /* 0x00000007ff007c0c */ /* 0x000fde000bf05270 */
[----:B------:R-:W-:-:S01]  /*3090*/  NOP ;  /* 0x0000000000007918 */ /* 0x000fc20000000000 */
[----:B------:R-:W-:Y:S03]  /*30a0*/  QGMMA.64x256x32.F32.E4M3.E4M3 R24, gdesc[UR8], R24, gsb0 ;  /* 0x03e00000081879f3 */ /* 0x000fe60008000818 */
[----:B------:R-:W-:Y:S02]  /*30b0*/  WARPGROUP.DEPBAR.LE gsb0, 0x1 ;  /* 0x00008000000079c5 */ /* 0x000fe40000010100 */
[----:B------:R-:W-:Y:S05]  /*30c0*/  @!P0 BRA `(.L_x_24) ;  /* 0x0000000c00708947 */ /* 0x000fea0003800000 */
[----:B------:R-:W-:Y:S02]  /*30d0*/  WARPGROUP.DEPBAR.LE gsb0, 0x0 ;  /* 0x00008000000079c5 */ /* 0x000fe40000010000 */
[----:B-----5:R-:W-:-:S01]  /*30e0*/  FADD R227, R25, R227 ;  /* 0x000000e319e37221 */ /* 0x020fc20000000000 */
[----:B------:R-:W-:Y:S01]  /*30f0*/  FADD R226, R26, R226 ;  /* 0x000000e21ae27221 */ /* 0x000fe20000000000 */
[----:B------:R-:W-:-:S01]  /*3100*/  FADD R225, R27, R225 ;  /* 0x000000e11be17221 */ /* 0x000fc20000000000 */
[----:B------:R-:W-:Y:S01]  /*3110*/  FADD R224, R28, R224 ;  /* 0x000000e01ce07221 */ /* 0x000fe20000000000 */
[----:B------:R-:W-:-:S01]  /*3120*/  FADD R223, R29, R223 ;  /* 0x000000df1ddf7221 */ /* 0x000fc20000000000 */
[----:B------:R2:W-:Y:S01]  /*3130*/  STL [R1+0x80], R227 ;  /* 0x000080e301007387 */ /* 0x0005e20000100800 */
[----:B------:R-:W-:-:S01]  /*3140*/  FADD R222, R30, R222 ;  /* 0x000000de1ede7221 */ /* 0x000fc20000000000 */
[----:B------:R-:W-:Y:S01]  /*3150*/  FADD R221, R31, R221 ;  /* 0x000000dd1fdd7221 */ /* 0x000fe20000000000 */
[----:B------:R-:W-:-:S01]  /*3160*/  FADD R220, R32, R220 ;  /* 0x000000dc20dc7221 */ /* 0x000fc20000000000 */
[----:B------:R-:W-:Y:S01]  /*3170*/  FADD R219, R33, R219 ;  /* 0x000000db21db7221 */ /* 0x000fe20000000000 */
[----:B------:R-:W-:-:S01]  /*3180*/  FADD R218, R34, R218 ;  /* 0x000000da22da7221 */ /* 0x000fc20000000000 */
[----:B------:R-:W-:Y:S01]  /*3190*/  FADD R217, R35, R217 ;  /* 0x000000d923d97221 */ /* 0x000fe20000000000 */
[----:B------:R-:W-:-:S01]  /*31a0*/  FADD R216, R36, R216 ;  /* 0x000000d824d87221 */ /* 0x000fc20000000000 */
[----:B------:R-:W-:Y:S01]  /*31b0*/  FADD R215, R37, R215 ;  /* 0x000000d725d77221 */ /* 0x000fe20000000000 */
[----:B------:R-:W-:-:S01]  /*31c0*/  FADD R214, R38, R214 ;  /* 0x000000d626d67221 */ /* 0x000fc20000000000 */
[----:B--2---:R-:W2:Y:S01]  /*31d0*/  LDL.LU R227, [R1+0x28] ;  /* 0x0000280001e37983 */ /* 0x004ea20000300800 */
[----:B------:R-:W-:-:S01]  /*31e0*/  FADD R213, R39, R213 ;  /* 0x000000d527d57221 */ /* 0x000fc20000000000 */
[----:B------:R-:W-:Y:S01]  /*31f0*/  FADD R212, R40, R212 ;  /* 0x000000d428d47221 */ /* 0x000fe20000000000 */
[----:B------:R-:W-:-:S01]  /*3200*/  FADD R211, R41, R211 ;  /* 0x000000d329d37221 */ /* 0x000fc20000000000 */
[----:B------:R3:W-:Y:S01]  /*3210*/  STL [R1+0x84], R226 ;  /* 0x000084e201007387 */ /* 0x0007e20000100800 */
[----:B------:R-:W-:-:S03]  /*3220*/  FADD R228, R24, R228 ;  /* 0x000000e418e47221 */ /* 0x000fc60000000000 */
[----:B---3--:R-:W3:Y:S04]  /*3230*/  LDL.LU R226, [R1+0x24] ;  /* 0x0000240001e27983 */ /* 0x008ee80000300800 */
[----:B------:R4:W-:Y:S04]  /*3240*/  STL [R1+0x88], R225 ;  /* 0x000088e101007387 */ /* 0x0009e80000100800 */
[----:B----4-:R-:W4:Y:S04]  /*3250*/  LDL.LU R225, [R1+0x20] ;  /* 0x0000200001e17983 */ /* 0x010f280000300800 */
[----:B------:R0:W-:Y:S04]  /*3260*/  STL [R1+0x8c], R224 ;  /* 0x00008ce001007387 */ /* 0x0001e80000100800 */
[----:B0-----:R-:W4:Y:S04]  /*3270*/  LDL.LU R224, [R1+0x1c] ;  /* 0x00001c0001e07983 */ /* 0x001f280000300800 */
        /* <DEDUP_REMOVED lines=13> */
[----:B0-----:R-:W4:Y:S04]  /*3350*/  LDL.LU R217, [R1] ;  /* 0x0000000001d97983 */ /* 0x001f280000300800 */
[----:B------:R-:W-:Y:S04]  /*3360*/  STL [R1+0xac], R216 ;  /* 0x0000acd801007387 */ /* 0x000fe80000100800 */
[----:B------:R-:W-:Y:S04]  /*3370*/  STL [R1+0xb0], R215 ;  /* 0x0000b0d701007387 */ /* 0x000fe80000100800 */
[----:B------:R-:W-:Y:S04]  /*3380*/  STL [R1+0xb4], R214 ;  /* 0x0000b4d601007387 */ /* 0x000fe80000100800 */
[----:B------:R-:W-:Y:S04]  /*3390*/  STL [R1+0xb8], R213 ;  /* 0x0000b8d501007387 */ /* 0x000fe80000100800 */
[----:B------:R-:W-:Y:S04]  /*33a0*/  STL [R1+0xbc], R212 ;  /* 0x0000bcd401007387 */ /* 0x000fe80000100800 */
[----:B------:R0:W-:Y:S01]  /*33b0*/  STL [R1+0xc0], R211 ;  /* 0x0000c0d301007387 */ /* 0x0001e20000100800 */
[----:B--2---:R-:W-:-:S01]  /*33c0*/  FADD R227, R134, R227 ;  /* 0x000000e386e37221 */ /* 0x004fc20000000000 */
[----:B---3--:R-:W-:Y:S01]  /*33d0*/  FADD R226, R133, R226 ;  /* 0x000000e285e27221 */ /* 0x008fe20000000000 */
[----:B----4-:R-:W-:-:S01]  /*33e0*/  FADD R225, R132, R225 ;  /* 0x000000e184e17221 */ /* 0x010fc20000000000 */
[----:B------:R-:W-:Y:S01]  /*33f0*/  FADD R224, R131, R224 ;  /* 0x000000e083e07221 */ /* 0x000fe20000000000 */
[----:B------:R-:W-:-:S01]  /*3400*/  FADD R223, R130, R223 ;  /* 0x000000df82df7221 */ /* 0x000fc20000000000 */
[----:B------:R-:W-:Y:S01]  /*3410*/  FADD R222, R129, R222 ;  /* 0x000000de81de7221 */ /* 0x000fe20000000000 */
[----:B------:R-:W-:-:S01]  /*3420*/  FADD R221, R128, R221 ;  /* 0x000000dd80dd7221 */ /* 0x000fc20000000000 */
[----:B------:R-:W-:Y:S01]  /*3430*/  FADD R220, R127, R220 ;  /* 0x000000dc7fdc7221 */ /* 0x000fe20000000000 */
[----:B------:R-:W-:-:S01]  /*3440*/  FADD R219, R126, R219 ;  /* 0x000000db7edb7221 */ /* 0x000fc20000000000 */
[----:B------:R-:W-:Y:S01]  /*3450*/  FADD R218, R125, R218 ;  /* 0x000000da7dda7221 */ /* 0x000fe20000000000 */
[----:B------:R-:W-:-:S05]  /*3460*/  FADD R217, R124, R217 ;  /* 0x000000d97cd97221 */ /* 0x000fca0000000000 */
[----:B------:R2:W-:Y:S04]  /*3470*/  STL [R1], R217 ;  /* 0x000000d901007387 */ /* 0x0005e80000100800 */
[----:B------:R3:W-:Y:S04]  /*3480*/  STL [R1+0x4], R218 ;  /* 0x000004da01007387 */ /* 0x0007e80000100800 */
[----:B------:R4:W-:Y:S04]  /*3490*/  STL [R1+0x8], R219 ;  /* 0x000008db01007387 */ /* 0x0009e80000100800 */
[----:B------:R1:W-:Y:S04]  /*34a0*/  STL [R1+0xc], R220 ;  /* 0x00000cdc01007387 */ /* 0x0003e80000100800 */
[----:B------:R1:W-:Y:S04]  /*34b0*/  STL [R1+0x10], R221 ;  /* 0x000010dd01007387 */ /* 0x0003e80000100800 */
[----:B------:R1:W-:Y:S04]  /*34c0*/  STL [R1+0x14], R222 ;  /* 0x000014de01007387 */ /* 0x0003e80000100800 */
[----:B------:R1:W-:Y:S04]  /*34d0*/  STL [R1+0x18], R223 ;  /* 0x000018df01007387 */ /* 0x0003e80000100800 */
[----:B------:R1:W-:Y:S04]  /*34e0*/  STL [R1+0x1c], R224 ;  /* 0x00001ce001007387 */ /* 0x0003e80000100800 */
[----:B0-----:R-:W4:Y:S04]  /*34f0*/  LDL.LU R211, [R1+0x2c] ;  /* 0x00002c0001d37983 */ /* 0x001f280000300800 */
[----:B------:R0:W-:Y:S04]  /*3500*/  STL [R1+0x20], R225 ;  /* 0x000020e101007387 */ /* 0x0001e80000100800 */
[----:B------:R-:W4:Y:S04]  /*3510*/  LDL.LU R212, [R1+0x30] ;  /* 0x0000300001d47983 */ /* 0x000f280000300800 */
[----:B------:R0:W-:Y:S04]  /*3520*/  STL [R1+0x24], R226 ;  /* 0x000024e201007387 */ /* 0x0001e80000100800 */
[----:B------:R-:W4:Y:S04]  /*3530*/  LDL.LU R213, [R1+0x34] ;  /* 0x0000340001d57983 */ /* 0x000f280000300800 */
[----:B------:R0:W-:Y:S04]  /*3540*/  STL [R1+0x28], R227 ;  /* 0x000028e301007387 */ /* 0x0001e80000100800 */
[----:B------:R-:W4:Y:S04]  /*3550*/  LDL.LU R214, [R1+0x38] ;  /* 0x0000380001d67983 */ /* 0x000f280000300800 */
[----:B------:R-:W4:Y:S04]  /*3560*/  LDL.LU R215, [R1+0x3c] ;  /* 0x00003c0001d77983 */ /* 0x000f280000300800 */
[----:B------:R-:W4:Y:S04]  /*3570*/  LDL.LU R216, [R1+0x40] ;  /* 0x0000400001d87983 */ /* 0x000f280000300800 */
[----:B--2---:R-:W2:Y:S04]  /*3580*/  LDL.LU R217, [R1+0x44] ;  /* 0x0000440001d97983 */ /* 0x004ea80000300800 */
[----:B---3--:R-:W3:Y:S04]  /*3590*/  LDL.LU R218, [R1+0x48] ;  /* 0x0000480001da7983 */ /* 0x008ee80000300800 */
[----:B----4-:R-:W4:Y:S04]  /*35a0*/  LDL.LU R219, [R1+0x4c] ;  /* 0x00004c0001db7983 */ /* 0x010f280000300800 */
[----:B-1----:R-:W4:Y:S04]  /*35b0*/  LDL.LU R220, [R1+0x50] ;  /* 0x0000500001dc7983 */ /* 0x002f280000300800 */
[----:B------:R-:W4:Y:S04]  /*35c0*/  LDL.LU R221, [R1+0x54] ;  /* 0x0000540001dd7983 */ /* 0x000f280000300800 */
[----:B------:R-:W4:Y:S04]  /*35d0*/  LDL.LU R222, [R1+0x58] ;  /* 0x0000580001de7983 */ /* 0x000f280000300800 */
[----:B------:R-:W4:Y:S04]  /*35e0*/  LDL.LU R223, [R1+0x5c] ;  /* 0x00005c0001df7983 */ /* 0x000f280000300800 */
[----:B------:R-:W4:Y:S04]  /*35f0*/  LDL.LU R224, [R1+0x60] ;  /* 0x0000600001e07983 */ /* 0x000f280000300800 */
[----:B0-----:R-:W4:Y:S04]  /*3600*/  LDL.LU R225, [R1+0x64] ;  /* 0x0000640001e17983 */ /* 0x001f280000300800 */
[----:B------:R-:W4:Y:S04]  /*3610*/  LDL.LU R226, [R1+0x68] ;  /* 0x0000680001e27983 */ /* 0x000f280000300800 */
[----:B------:R-:W4:Y:S01]  /*3620*/  LDL.LU R227, [R1+0x6c] ;  /* 0x00006c0001e37983 */ /* 0x000f220000300800 */
[----:B------:R-:W-:-:S05]  /*3630*/  FADD R211, R135, R211 ;  /* 0x000000d387d37221 */ /* 0x000fca0000000000 */
[----:B------:R0:W-:Y:S01]  /*3640*/  STL [R1+0x2c], R211 ;  /* 0x00002cd301007387 */ /* 0x0001e20000100800 */
[----:B------:R-:W-:-:S03]  /*3650*/  FADD R212, R136, R212 ;  /* 0x000000d488d47221 */ /* 0x000fc60000000000 */
[----:B0-----:R0:W5:Y:S01]  /*3660*/  LDL.LU R211, [R1+0xc0] ;  /* 0x0000c00001d37983 */ /* 0x0011620000300800 */
[----:B------:R-:W-:-:S03]  /*3670*/  FADD R213, R137, R213 ;  /* 0x000000d589d57221 */ /* 0x000fc60000000000 */
[----:B------:R1:W-:Y:S01]  /*3680*/  STL [R1+0x30], R212 ;  /* 0x000030d401007387 */ /* 0x0003e20000100800 */
[----:B------:R-:W-:-:S01]  /*3690*/  FADD R214, R138, R214 ;  /* 0x000000d68ad67221 */ /* 0x000fc20000000000 */
[----:B------:R-:W-:Y:S02]  /*36a0*/  FADD R215, R139, R215 ;  /* 0x000000d78bd77221 */ /* 0x000fe40000000000 */
[----:B-1----:R0:W5:Y:S01]  /*36b0*/  LDL.LU R212, [R1+0xbc] ;  /* 0x0000bc0001d47983 */ /* 0x0021620000300800 */
[----:B------:R-:W-:-:S03]  /*36c0*/  FADD R216, R140, R216 ;  /* 0x000000d88cd87221 */ /* 0x000fc60000000000 */
[----:B------:R1:W-:Y:S01]  /*36d0*/  STL [R1+0x34], R213 ;  /* 0x000034d501007387 */ /* 0x0003e20000100800 */
[----:B--2---:R-:W-:-:S03]  /*36e0*/  FADD R217, R141, R217 ;  /* 0x000000d98dd97221 */ /* 0x004fc60000000000 */
[----:B-1----:R0:W5:Y:S01]  /*36f0*/  LDL.LU R213, [R1+0xb8] ;  /* 0x0000b80001d57983 */ /* 0x0021620000300800 */
[----:B---3--:R-:W-:-:S03]  /*3700*/  FADD R218, R142, R218 ;  /* 0x000000da8eda7221 */ /* 0x008fc60000000000 */
[----:B------:R1:W-:Y:S01]  /*3710*/  STL [R1+0x38], R214 ;  /* 0x000038d601007387 */ /* 0x0003e20000100800 */
[----:B----4-:R-:W-:-:S01]  /*3720*/  FADD R219, R143, R219 ;  /* 0x000000db8fdb7221 */ /* 0x010fc20000000000 */
[----:B------:R-:W-:Y:S02]  /*3730*/  FADD R220, R144, R220 ;  /* 0x000000dc90dc7221 */ /* 0x000fe40000000000 */
[----:B-1----:R0:W5:Y:S04]  /*3740*/  LDL.LU R214, [R1+0xb4] ;  /* 0x0000b40001d67983 */ /* 0x0021680000300800 */
[----:B------:R1:W-:Y:S01]  /*3750*/  STL [R1+0x3c], R215 ;  /* 0x00003cd701007387 */ /* 0x0003e20000100800 */
[----:B------:R-:W-:-:S01]  /*3760*/  FADD R221, R145, R221 ;  /* 0x000000dd91dd7221 */ /* 0x000fc20000000000 */
[----:B------:R-:W-:-:S02]  /*3770*/  FADD R222, R146, R222 ;  /* 0x000000de92de7221 */ /* 0x000fc40000000000 */
[----:B-1----:R0:W5:Y:S04]  /*3780*/  LDL.LU R215, [R1+0xb0] ;  /* 0x0000b00001d77983 */ /* 0x0021680000300800 */
[----:B------:R1:W-:Y:S01]  /*3790*/  STL [R1+0x40], R216 ;  /* 0x000040d801007387 */ /* 0x0003e20000100800 */
[----:B------:R-:W-:-:S03]  /*37a0*/  FADD R223, R147, R223 ;  /* 0x000000df93df7221 */ /* 0x000fc60000000000 */
        /* <DEDUP_REMOVED lines=13> */
[----:B------:R1:W-:Y:S04]  /*3880*/  STL [R1+0x54], R221 ;  /* 0x000054dd01007387 */ /* 0x0003e80000100800 */
        /* <DEDUP_REMOVED lines=12> */
[----:B-1----:R0:W5:Y:S01]  /*3950*/  LDL.LU R227, [R1+0x80] ;  /* 0x0000800001e37983 */ /* 0x0021620000300800 */
        /* <DEDUP_REMOVED lines=82> */
[----:B0-----:R-:W-:-:S06]  /*3e80*/  UMOV UR6, URZ ;  /* 0x0000003f00067c82 */ /* 0x001fcc0008000000 */
.L_x_24:
[----:B------:R-:W-:Y:S05]  /*3e90*/  @!P1 BRA `(.L_x_25) ;  /* 0x0000000000049947 */ /* 0x000fea0003800000 */
[----:B------:R-:W-:Y:S01]  /*3ea0*/  BPT.TRAP 0x1 ;  /* 0x000000040000795c */ /* 0x000fe20000300000 */
.L_x_25:
[----:B------:R-:W-:Y:S02]  /*3eb0*/  UISETP.GT.U32.AND UP0, UPT, UR13, 0x1, UPT ;  /* 0x000000010d00788c */ /* 0x000fe4000bf04070 */
[----:B------:R-:W-:-:S04]  /*3ec0*/  ULEA UR8, UR18, UR14, 0x3 ;  /* 0x0000000e12087291 */ /* 0x000fc8000f8e183f */
[----:B------:R-:W-:Y:S01]  /*3ed0*/  UIADD3 UR8, UR8, 0x20, URZ ;  /* 0x0000002008087890 */ /* 0x000fe2000fffe03f */
[----:B------:R-:W-:-:S03]  /*3ee0*/  PLOP3.LUT P0, PT, PT, PT, UP0, 0x80, 0x0 ;  /* 0x000000000000781c */ /* 0x000fc60003f0f008 */
[----:B------:R-:W-:-:S09]  /*3ef0*/  UPRMT UR8, URZ, 0x654, UR8 ;  /* 0x000006543f087896 */ /* 0x000fd20008000008 */
[----:B------:R-:W-:Y:S01]  /*3f00*/  SYNCS.ARRIVE.TRANS64.RED.A1T0 RZ, [UR8], RZ ;  /* 0x000000ffffff79a7 */ /* 0x000fe20008100408 */
[----:B------:R-:W-:Y:S05]  /*3f10*/  @P0 BRA `(.L_x_26) ;  /* 0x0000000000040947 */ /* 0x000fea0003800000 */
[----:B------:R-:W-:Y:S01]  /*3f20*/  BPT.TRAP 0x1 ;  /* 0x000000040000795c */ /* 0x000fe20000300000 */
.L_x_26:
[----:B------:R-:W-:Y:S02]  /*3f30*/  UISETP.GT.AND UP2, UPT, UR19, 0x1, UPT ;  /* 0x000000011300788c */ /* 0x000fe4000bf44270 */
[----:B------:R-:W-:Y:S02]  /*3f40*/  UIADD3 UR16, UR16, 0x1, URZ ;  /* 0x0000000110107890 */ /* 0x000fe4000fffe03f */
[----:B------:R-:W-:Y:S02]  /*3f50*/  UIADD3 UR18, UR18, 0x1, URZ ;  /* 0x0000000112127890 */ /* 0x000fe4000fffe03f */
[----:B------:R-:W-:Y:S01]  /*3f60*/  PLOP3.LUT P0, PT, PT, PT, UP2, 0x80, 0x0 ;  /* 0x000000000000781c */ /* 0x000fe20003f0f028 */
[----:B------:R-:W-:Y:S02]  /*3f70*/  UISETP.NE.AND UP0, UPT, UR16, 0x4, UPT ;  /* 0x000000041000788c */ /* 0x000fe4000bf05270 */
[----:B------:R-:W-:Y:S02]  /*3f80*/  UIADD3 UR9, UR19, -0x1, URZ ;  /* 0xffffffff13097890 */ /* 0x000fe4000fffe03f */
[----:B------:R-:W-:-:S02]  /*3f90*/  USEL UR8, URZ, 0x1, UP0 ;  /* 0x000000013f087887 */ /* 0x000fc40008000000 */
[----:B------:R-:W-:Y:S02]  /*3fa0*/  UISETP.NE.AND UP1, UPT, UR18, 0x4, UPT ;  /* 0x000000041200788c */ /* 0x000fe4000bf25270 */
[----:B------:R-:W-:Y:S02]  /*3fb0*/  ULOP3.LUT UR17, UR17, UR8, URZ, 0x3c, !UPT ;  /* 0x0000000811117292 */ /* 0x000fe4000f8e3c3f */
[----:B------:R-:W-:Y:S02]  /*3fc0*/  USEL UR16, UR16, URZ, UP0 ;  /* 0x0000003f10107287 */ /* 0x000fe40008000000 */
[----:B------:R-:W-:Y:S01]  /*3fd0*/  USEL UR18, UR18, URZ, UP1 ;  /* 0x0000003f12127287 */ /* 0x000fe20008800000 */
[----:B------:R-:W-:Y:S01]  /*3fe0*/  UMOV UR8, 0x1 ;  /* 0x0000000100087882 */ /* 0x000fe20000000000 */
[----:B------:R-:W-:Y:S01]  /*3ff0*/  UMOV UR19, UR9 ;  /* 0x0000000900137c82 */ /* 0x000fe20008000000 */
[----:B------:R-:W-:Y:S09]  /*4000*/  @P0 BRA `(.L_x_27) ;  /* 0xffffffec00500947 */ /* 0x000ff2000383ffff */
.L_x_19:
[----:B------:R-:W-:-:S04]  /*4010*/  UISETP.NE.AND UP0, UPT, UR6, URZ, UPT ;  /* 0x0000003f0600728c */ /* 0x000fc8000bf05270 */
[----:B------:R-:W-:-:S06]  /*4020*/  USEL UR6, URZ, 0x1, !UP0 ;  /* 0x000000013f067887 */ /* 0x000fcc000c000000 */
[----:B------:R-:W-:-:S13]  /*4030*/  ISETP.NE.AND P0, PT, RZ, UR6, PT ;  /* 0x00000006ff007c0c */ /* 0x000fda000bf05270 */
[----:B------:R-:W-:Y:S05]  /*4040*/  @!P0 BRA `(.L_x_28) ;  /* 0x0000000c00c48947 */ /* 0x000fea0003800000 */
[----:B------:R-:W-:Y:S02]  /*4050*/  WARPGROUP.DEPBAR.LE gsb0, 0x0 ;  /* 0x00008000000079c5 */ /* 0x000fe40000010000 */
[----:B-----5:R-:W-:Y:S01]  /*4060*/  FADD R227, R25, R227 ;  /* 0x000000e319e37221 */ /* 0x020fe20000000000 */
[----:B------:R-:W-:-:S04]  /*4070*/  FADD R228, R24, R228 ;  /* 0x000000e418e47221 */ /* 0x000fc80000000000 */
[----:B------:R2:W-:Y:S04]  /*4080*/  STL [R1+0x80], R227 ;  /* 0x000080e301007387 */ /* 0x0005e80000100800 */
[----:B--2---:R-:W2:Y:S04]  /*4090*/  LDL.LU R227, [R1+0x6c] ;  /* 0x00006c0001e37983 */ /* 0x004ea80000300800 */
[----:B--2---:R2:W-:Y:S04]  /*40a0*/  STL [R1+0x84], R227 ;  /* 0x000084e301007387 */ /* 0x0045e80000100800 */
        /* <DEDUP_REMOVED lines=52> */
[----:B--2---:R-:W2:Y:S01]  /*43f0*/  LDL.LU R227, [R1] ;  /* 0x0000000001e37983 */ /* 0x004ea20000300800 */
[----:B------:R-:W-:Y:S01]  /*4400*/  FADD R226, R26, R226 ;  /* 0x000000e21ae27221 */ /* 0x000fe20000000000 */
        /* <DEDUP_REMOVED lines=97> */
[----:B--2---:R-:W-:-:S05]  /*4a20*/  FADD R227, R124, R227 ;  /* 0x000000e37ce37221 */ /* 0x004fca0000000000 */
[----:B------:R2:W-:Y:S04]  /*4a30*/  STL [R1], R227 ;  /* 0x000000e301007387 */ /* 0x0005e80000100800 */
[----:B--2---:R-:W2:Y:S02]  /*4a40*/  LDL.LU R227, [R1+0xec] ;  /* 0x0000ec0001e37983 */ /* 0x004ea40000300800 */
[----:B--2---:R-:W-:-:S05]  /*4a50*/  FADD R227, R125, R227 ;  /* 0x000000e37de37221 */ /* 0x004fca0000000000 */
[----:B------:R2:W-:Y:S04]  /*4a60*/  STL [R1+0x4], R227 ;  /* 0x000004e301007387 */ /* 0x0005e80000100800 */
        /* <DEDUP_REMOVED lines=78> */
[----:B--2---:R2:W5:Y:S02]  /*4f50*/  LDL.LU R227, [R1+0x80] ;  /* 0x0000800001e37983 */ /* 0x0045640000300800 */
.L_x_28:
[----:B------:R-:W-:Y:S02]  /*4f60*/  WARPGROUP.DEPBAR.LE gsb0, 0x0 ;  /* 0x00008000000079c5 */ /* 0x000fe40000010000 */
[----:B------:R-:W3:Y:S02]  /*4f70*/  LDC R24, c[0x0][0x28c] ;  /* 0x0000a300ff187b82 */ /* 0x000ee40000000800 */
[----:B---3--:R-:W-:-:S13]  /*4f80*/  ISETP.GE.AND P0, PT, R24, 0x1, PT ;  /* 0x000000011800780c */ /* 0x008fda0003f06270 */
[----:B------:R-:W-:Y:S05]  /*4f90*/  @!P0 BRA `(.L_x_29) ;  /* 0x0000000000408947 */ /* 0x000fea0003800000 */
[----:B------:R-:W-:-:S06]  /*4fa0*/  UISETP.NE.AND UP0, UPT, UR25, 0x3, UPT ;  /* 0x000000031900788c */ /* 0x000fcc000bf05270 */
[----:B------:R-:W-:-:S13]  /*4fb0*/  PLOP3.LUT P0, PT, PT, PT, UP0, 0x80, 0x0 ;  /* 0x000000000000781c */ /* 0x000fda0003f0f008 */
[----:B------:R-:W-:Y:S05]  /*4fc0*/  @!P0 BRA `(.L_x_30) ;  /* 0x0000000000048947 */ /* 0x000fea0003800000 */
[----:B------:R-:W-:Y:S01]  /*4fd0*/  BPT.TRAP 0x1 ;  /* 0x000000040000795c */ /* 0x000fe20000300000 */
.L_x_30:
[----:B------:R-:W-:-:S04]  /*4fe0*/  UISETP.LT.AND UP0, UPT, UR12, 0x1, UPT ;  /* 0x000000010c00788c */ /* 0x000fc8000bf01270 */
[----:B------:R-:W-:Y:S02]  /*4ff0*/  USEL UR6, UR12, 0x1, UP0 ;  /* 0x000000010c067887 */ /* 0x000fe40008000000 */
[----:B------:R-:W-:Y:S02]  /*5000*/  UISETP.GT.U32.AND UP0, UPT, UR13, 0x1, UPT ;  /* 0x000000010d00788c */ /* 0x000fe4000bf04070 */
[----:B------:R-:W-:-:S04]  /*5010*/  UIADD3 UR6, UR5, UR12, -UR6 ;  /* 0x0000000c05067290 */ /* 0x000fc8000fffe806 */
[----:B------:R-:W-:Y:S01]  /*5020*/  USHF.L.U32 UR6, UR6, 0x3, URZ ;  /* 0x0000000306067899 */ /* 0x000fe2000800063f */
[----:B------:R-:W-:-:S03]  /*5030*/  PLOP3.LUT P0, PT, PT, PT, UP0, 0x80, 0x0 ;  /* 0x000000000000781c */ /* 0x000fc60003f0f008 */
[----:B------:R-:W-:-:S04]  /*5040*/  ULOP3.LUT UR6, UR6, 0x18, URZ, 0xc0, !UPT ;  /* 0x0000001806067892 */ /* 0x000fc8000f8ec03f */
[----:B------:R-:W-:-:S04]  /*5050*/  UIADD3 UR6, UR14, 0x20, UR6 ;  /* 0x000000200e067890 */ /* 0x000fc8000fffe006 */
[----:B------:R-:W-:-:S09]  /*5060*/  UPRMT UR6, URZ, 0x654, UR6 ;  /* 0x000006543f067896 */ /* 0x000fd20008000006 */
[----:B------:R-:W-:Y:S01]  /*5070*/  SYNCS.ARRIVE.TRANS64.RED.A1T0 RZ, [UR6], RZ ;  /* 0x000000ffffff79a7 */ /* 0x000fe20008100406 */
[----:B------:R-:W-:Y:S05]  /*5080*/  @P0 BRA `(.L_x_29) ;  /* 0x0000000000040947 */ /* 0x000fea0003800000 */
[----:B------:R-:W-:Y:S01]  /*5090*/  BPT.TRAP 0x1 ;  /* 0x000000040000795c */ /* 0x000fe20000300000 */
.L_x_29:
[----:B------:R-:W-:Y:S01]  /*50a0*/  STL [R1+0x88], R3 ;  /* 0x0000880301007387 */ /* 0x000fe20000100800 */
[----:B------:R-:W3:Y:S01]  /*50b0*/  LDC R28, c[0x0][0x288] ;  /* 0x0000a200ff1c7b82 */ /* 0x000ee20000000800 */
[----:B------:R-:W-:Y:S02]  /*50c0*/  ULDC UR6, c[0x0][0x284] ;  /* 0x0000a10000067ab9 */ /* 0x000fe40000000800 */
[----:B------:R4:W-:Y:S04]  /*50d0*/  STL [R1+0x84], R2 ;  /* 0x0000840201007387 */ /* 0x0009e80000100800 */
[----:B----4-:R-:W4:Y:S04]  /*50e0*/  LDL.LU R2, [R1+0x7c] ;  /* 0x00007c0001027983 */ /* 0x010f280000300800 */
[----:B-----5:R0:W-:Y:S01]  /*50f0*/  STL [R1+0x80], R0 ;  /* 0x0000800001007387 */ /* 0x0201e20000100800 */
[----:B------:R-:W1:Y:S03]  /*5100*/  S2R R3, SR_TID.X ;  /* 0x0000000000037919 */ /* 0x000e660000002100 */
[----:B0-----:R-:W2:Y:S01]  /*5110*/  LDL.LU R0, [R1+0x78] ;  /* 0x0000780001007983 */ /* 0x001ea20000300800 */
[----:B-1----:R-:W-:-:S02]  /*5120*/  SHF.R.U32.HI R24, RZ, 0x2, R3 ;  /* 0x00000002ff187819 */ /* 0x002fc40000011603 */
[----:B------:R-:W-:Y:S02]  /*5130*/  LOP3.LUT R26, R3, 0x60, RZ, 0xc0, !PT ;  /* 0x00000060031a7812 */ /* 0x000fe400078ec0ff */
[----:B------:R-:W-:Y:S02]  /*5140*/  SHF.R.U32.HI R27, RZ, 0x7, R3 ;  /* 0x00000007ff1b7819 */ /* 0x000fe40000011603 */
[----:B------:R-:W-:Y:S02]  /*5150*/  LOP3.LUT R25, R24, 0x7, RZ, 0xc0, !PT ;  /* 0x0000000718197812 */ /* 0x000fe400078ec0ff */
[----:B------:R-:W-:Y:S02]  /*5160*/  SHF.R.U32.HI R26, RZ, 0x1, R26 ;  /* 0x00000001ff1a7819 */ /* 0x000fe4000001161a */
[----:B------:R-:W-:Y:S02]  /*5170*/  LOP3.LUT R24, R27, 0x1, RZ, 0xc0, !PT ;  /* 0x000000011b187812 */ /* 0x000fe400078ec0ff */
[----:B------:R-:W-:-:S03]  /*5180*/  IADD3 R27, RZ, -R26, -R25 ;  /* 0x8000001aff1b7210 */ /* 0x000fc60007ffe819 */
[C---:B------:R-:W-:Y:S02]  /*5190*/  IMAD.SHL.U32 R30, R24.reuse, 0x40, RZ ;  /* 0x00000040181e7824 */ /* 0x040fe400078e00ff */
[----:B------:R-:W-:Y:S01]  /*51a0*/  IMAD R29, R24, -0x40, R27 ;  /* 0xffffffc0181d7824 */ /* 0x000fe200078e021b */
[C---:B------:R-:W-:Y:S01]  /*51b0*/  LOP3.LUT R24, R3.reuse, 0x3, RZ, 0xc0, !PT ;  /* 0x0000000303187812 */ /* 0x040fe200078ec0ff */
[----:B------:R-:W-:Y:S01]  /*51c0*/  IMAD.SHL.U32 R27, R3, 0x2, RZ ;  /* 0x00000002031b7824 */ /* 0x000fe200078e00ff */
[----:B------:R-:W-:Y:S01]  /*51d0*/  LOP3.LUT R25, R30, 0x40, R25, 0xe2, !PT ;  /* 0x000000401e197812 */ /* 0x000fe200078ee219 */
[----:B------:R0:W5:Y:S03]  /*51e0*/  LDL.LU R3, [R1+0x88] ;  /* 0x0000880001037983 */ /* 0x0001660000300800 */
[----:B------:R-:W-:Y:S01]  /*51f0*/  LOP3.LUT R27, R27, 0x6, RZ, 0xc0, !PT ;  /* 0x000000061b1b7812 */ /* 0x000fe200078ec0ff */
[----:B---3--:R-:W-:-:S02]  /*5200*/  IMAD R24, R24, -0x2, R28 ;  /* 0xfffffffe18187824 */ /* 0x008fc400078e021c */
[C---:B----4-:R-:W-:Y:S02]  /*5210*/  IMAD.SHL.U32 R30, R2.reuse, 0x80, RZ ;  /* 0x00000080021e7824 */ /* 0x050fe400078e00ff */
[----:B------:R-:W-:Y:S02]  /*5220*/  IMAD.WIDE R32, R2, 0x80, RZ ;  /* 0x0000008002207825 */ /* 0x000fe400078e02ff */
[----:B------:R0:W5:Y:S02]  /*5230*/  LDL.LU R2, [R1+0x84] ;  /* 0x0000840001027983 */ /* 0x0001640000300800 */
[----:B--2---:R-:W-:-:S05]  /*5240*/  IMAD.SHL.U32 R35, R0, 0x100, RZ ;  /* 0x0000010000237824 */ /* 0x004fca00078e00ff */
[----:B------:R-:W-:Y:S02]  /*5250*/  ISETP.GE.AND P0, PT, R35, R28, PT ;  /* 0x0000001c2300720c */ /* 0x000fe40003f06270 */
[----:B------:R-:W-:Y:S02]  /*5260*/  PRMT R28, R27, 0x6540, R0 ;  /* 0x000065401b1c7816 */ /* 0x000fe40000000000 */
[----:B------:R0:W5:Y:S01]  /*5270*/  LDL.LU R0, [R1+0x80] ;  /* 0x0000800001007983 */ /* 0x0001620000300800 */
[C---:B------:R-:W-:Y:S02]  /*5280*/  ISETP.GE.OR P0, PT, R30.reuse, UR6, P0 ;  /* 0x000000061e007c0c */ /* 0x040fe40008706670 */
[----:B------:R-:W-:Y:S01]  /*5290*/  IADD3 R38, -R30, UR6, R29 ;  /* 0x000000061e267c10 */ /* 0x000fe2000fffe11d */
[----:B------:R-:W-:Y:S01]  /*52a0*/  IMAD.IADD R35, R24, 0x1, -R35 ;  /* 0x0000000118237824 */ /* 0x000fe200078e0a23 */
[----:B------:R-:W-:Y:S01]  /*52b0*/  LOP3.LUT R39, R32, R25, R26, 0xfe, !PT ;  /* 0x0000001920277212 */ /* 0x000fe200078efe1a */
[----:B------:R-:W-:-:S08]  /*52c0*/  IMAD.MOV.U32 R34, RZ, RZ, -0x1 ;  /* 0xffffffffff227424 */ /* 0x000fd000078e00ff */
[----:B0-----:R-:W-:Y:S05]  /*52d0*/  @P0 BRA `(.L_x_31) ;  /* 0x0000008c00ac0947 */ /* 0x001fea0003800000 */
[----:B------:R-:W0:Y:S01]  /*52e0*/  LDC.64 R26, c[0x0][0x5c8] ;  /* 0x00017200ff1a7b82 */ /* 0x000e220000000a00 */
[----:B------:R-:W-:Y:S01]  /*52f0*/  USHF.R.S32.HI UR7, URZ, 0x1f, UR24 ;  /* 0x0000001f3f077899 */ /* 0x000fe20008011418 */
[--C-:B------:R-:W-:Y:S01]  /*5300*/  SHF.R.S32.HI R29, RZ, 0x1f, R28.reuse ;  /* 0x0000001fff1d7819 */ /* 0x100fe2000001141c */
[----:B------:R-:W-:Y:S01]  /*5310*/  ULDC.64 UR8, c[0x0][0x5d0] ;  /* 0x0001740000087ab9 */ /* 0x000fe20000000a00 */
[----:B------:R-:W-:Y:S01]  /*5320*/  BSSY B0, `(.L_x_31) ;  /* 0x00008e6000007945 */ /* 0x000fe20003800000 */
[----:B------:R-:W-:Y:S02]  /*5330*/  UIMAD UR6, UR7, UR8, URZ ;  /* 0x00000008070672a4 */ /* 0x000fe4000f8e023f */
[----:B------:R-:W-:Y:S02]  /*5340*/  IMAD.U32 R25, RZ, RZ, UR8 ;  /* 0x00000008ff197e24 */ /* 0x000fe4000f8e00ff */
[----:B------:R-:W-:Y:S02]  /*5350*/  UIMAD UR6, UR24, UR9, UR6 ;  /* 0x00000009180672a4 */ /* 0x000fe4000f8e0206 */
[----:B------:R-:W-:Y:S01]  /*5360*/  IMAD.WIDE.U32 R24, R25, UR24, R28 ;  /* 0x0000001819187c25 */ /* 0x000fe2000f8e001c */
[----:B------:R-:W-:-:S03]  /*5370*/  ULDC.64 UR8, c[0x0][0x5c0] ;  /* 0x0001700000087ab9 */ /* 0x000fc60000000a00 */
[----:B------:R-:W-:Y:S02]  /*5380*/  VIADD R25, R25, UR6 ;  /* 0x0000000619197c36 */ /* 0x000fe40008000000 */
[-C--:B0-----:R-:W-:Y:S02]  /*5390*/  IMAD R30, R33, R26.reuse, RZ ;  /* 0x0000001a211e7224 */ /* 0x081fe400078e02ff */
[----:B------:R-:W-:-:S04]  /*53a0*/  IMAD.WIDE.U32 R24, R39, R26, R24 ;  /* 0x0000001a27187225 */ /* 0x000fc800078e0018 */
[----:B------:R-:W-:-:S04]  /*53b0*/  IMAD R31, R39, R27, R30 ;  /* 0x0000001b271f7224 */ /* 0x000fc800078e021e */
[----:B------:R-:W-:Y:S01]  /*53c0*/  IMAD.IADD R30, R25, 0x1, R31 ;  /* 0x00000001191e7824 */ /* 0x000fe200078e021f */
[----:B------:R-:W-:Y:S02]  /*53d0*/  LEA R25, P0, R26, R24, 0x3 ;  /* 0x000000181a197211 */ /* 0x000fe400078018ff */
[----:B------:R-:W-:Y:S02]  /*53e0*/  IADD3 R24, P1, R24, UR8, RZ ;  /* 0x0000000818187c10 */ /* 0x000fe4000ff3e0ff */
[----:B------:R-:W-:Y:S02]  /*53f0*/  LEA.HI.X R27, R26, R30, R27, 0x3, P0 ;  /* 0x0000001e1a1b7211 */ /* 0x000fe400000f1c1b */
[----:B------:R-:W-:Y:S02]  /*5400*/  FSETP.NEU.AND P0, PT, RZ, UR23, PT ;  /* 0x00000017ff007c0b */ /* 0x000fe4000bf0d000 */
[----:B------:R-:W-:Y:S02]  /*5410*/  IADD3 R26, P2, R25, UR8, RZ ;  /* 0x00000008191a7c10 */ /* 0x000fe4000ff5e0ff */
[----:B------:R-:W-:-:S02]  /*5420*/  IADD3.X R25, R30, UR9, RZ, P1, !PT ;  /* 0x000000091e197c10 */ /* 0x000fc40008ffe4ff */
[----:B------:R-:W-:-:S07]  /*5430*/  IADD3.X R27, R27, UR9, RZ, P2, !PT ;  /* 0x000000091b1b7c10 */ /* 0x000fce00097fe4ff */
[----:B------:R-:W-:Y:S05]  /*5440*/  @!P0 BRA `(.L_x_32) ;  /* 0x0000006800d48947 */ /* 0x000fea0003800000 */
[----:B------:R-:W-:Y:S01]  /*5450*/  ULDC.64 UR8, c[0x0][0x5b8] ;  /* 0x00016e0000087ab9 */ /* 0x000fe20000000a00 */
[----:B------:R-:W-:Y:S01]  /*5460*/  ISETP.GE.AND P0, PT, R38, 0x1, PT ;  /* 0x000000012600780c */ /* 0x000fe20003f06270 */
[----:B------:R-:W-:Y:S02]  /*5470*/  UIMAD UR6, UR7, UR8, URZ ;  /* 0x00000008070672a4 */ /* 0x000fe4000f8e023f */
[----:B------:R-:W-:Y:S01]  /*5480*/  IMAD.U32 R31, RZ, RZ, UR8 ;  /* 0x00000008ff1f7e24 */ /* 0x000fe2000f8e00ff */
[----:B------:R-:W-:Y:S01]  /*5490*/  BSSY B1, `(.L_x_33) ;  /* 0x0000010000017945 */ /* 0x000fe20003800000 */
[----:B------:R-:W-:Y:S01]  /*54a0*/  ISETP.LT.OR P4, PT, R35, 0x1, !P0 ;  /* 0x000000012300780c */ /* 0x000fe20004781670 */
[----:B------:R-:W-:Y:S02]  /*54b0*/  UIMAD UR6, UR24, UR9, UR6 ;  /* 0x00000009180672a4 */ /* 0x000fe4000f8e0206 */
[----:B------:R-:W-:Y:S01]  /*54c0*/  IMAD.WIDE.U32 R28, R31, UR24, R28 ;  /* 0x000000181f1c7c25 */ /* 0x000fe2000f8e001c */
[----:B------:R-:W-:-:S03]  /*54d0*/  ULDC.64 UR8, c[0x0][0x5a8] ;  /* 0x00016a0000087ab9 */ /* 0x000fc60000000a00 */
[----:B------:R-:W-:Y:S02]  /*54e0*/  IMAD.MOV.U32 R30, RZ, RZ, R28 ;  /* 0x000000ffff1e7224 */ /* 0x000fe400078e001c */
[----:B------:R-:W-:Y:S01]  /*54f0*/  VIADD R31, R29, UR6 ;  /* 0x000000061d1f7c36 */ /* 0x000fe20008000000 */
[----:B------:R-:W-:Y:S02]  /*5500*/  ULDC.64 UR6, c[0x0][0x5b0] ;  /* 0x00016c0000067ab9 */ /* 0x000fe40000000a00 */
[----:B------:R-:W-:Y:S02]  /*5510*/  IMAD R36, R33, UR6, RZ ;  /* 0x0000000621247c24 */ /* 0x000fe4000f8e02ff */
[----:B------:R-:W-:-:S04]  /*5520*/  IMAD.WIDE.U32 R28, R39, UR6, R30 ;  /* 0x00000006271c7c25 */ /* 0x000fc8000f8e001e */
[--C-:B------:R-:W-:Y:S01]  /*5530*/  IMAD R37, R39, UR7, R36.reuse ;  /* 0x0000000727257c24 */ /* 0x100fe2000f8e0224 */
[----:B------:R-:W-:Y:S02]  /*5540*/  IADD3 R28, P1, R28, UR8, RZ ;  /* 0x000000081c1c7c10 */ /* 0x000fe4000ff3e0ff */
[----:B------:R-:W-:Y:S02]  /*5550*/  PRMT R36, RZ, 0x7610, R36 ;  /* 0x00007610ff247816 */ /* 0x000fe40000000024 */
[----:B------:R-:W-:Y:S01]  /*5560*/  IADD3.X R29, R29, UR9, R37, P1, !PT ;  /* 0x000000091d1d7c10 */ /* 0x000fe20008ffe425 */
[----:B------:R-:W-:Y:S08]  /*5570*/  @P4 BRA `(.L_x_34) ;  /* 0x0000000000044947 */ /* 0x000ff00003800000 */
[----:B------:R0:W5:Y:S02]  /*5580*/  LDG.E.U8 R36, desc[UR20][R28.64] ;  /* 0x000000141c247981 */ /* 0x000164000c1e1100 */
.L_x_34:
[----:B------:R-:W-:Y:S05]  /*5590*/  BSYNC B1 ;  /* 0x0000000000017941 */ /* 0x000fea0003800000 */
.L_x_33:
[----:B-----5:R-:W-:Y:S01]  /*55a0*/  LOP3.LUT R36, R36, 0xff, RZ, 0xc0, !PT ;  /* 0x000000ff24247812 */ /* 0x020fe200078ec0ff */
[----:B------:R-:W-:Y:S01]  /*55b0*/  BSSY B1, `(.L_x_35) ;  /* 0x000000b000017945 */ /* 0x000fe20003800000 */
[----:B------:R-:W-:Y:S02]  /*55c0*/  ISETP.LT.OR P2, PT, R35, 0x2, !P0 ;  /* 0x000000022300780c */ /* 0x000fe40004741670 */
[----:B------:R-:W-:-:S05]  /*55d0*/  F2FP.F16.E4M3.UNPACK_B R36, R36 ;  /* 0x00000024ff24723e */ /* 0x000fca00020006ff */
[----:B------:R-:W-:-:S05]  /*55e0*/  HADD2.F32 R36, -RZ, R36.H0_H0 ;  /* 0x20000024ff247230 */ /* 0x000fca0000004100 */
[----:B------:R-:W-:Y:S01]  /*55f0*/  FMUL R37, R36, UR23 ;  /* 0x0000001724257c20 */ /* 0x000fe20008400000 */
[----:B------:R-:W-:-:S03]  /*5600*/  PRMT R36, RZ, 0x7610, R36 ;  /* 0x00007610ff247816 */ /* 0x000fc60000000024 */
[----:B------:R-:W-:-:S05]  /*5610*/  FFMA R37, R228, UR22, R37 ;  /* 0x00000016e4257c23 */ /* 0x000fca0008000025 */
[----:B------:R-:W-:-:S05]  /*5620*/  F2FP.SATFINITE.E4M3.F32.PACK_AB_MERGE_C R37, RZ, R37, RZ ;  /* 0x00000025ff25723e */ /* 0x000fca00048070ff */
[----:B------:R1:W-:Y:S01]  /*5630*/  @!P4 STG.E.U8 desc[UR20][R24.64], R37 ;  /* 0x000000251800c986 */ /* 0x0003e2000c101114 */
[----:B------:R-:W-:Y:S05]  /*5640*/  @P2 BRA `(.L_x_36) ;  /* 0x0000000000042947 */ /* 0x000fea0003800000 */
[----:B------:R2:W5:Y:S02]  /*5650*/  LDG.E.U8 R36, desc[UR20][R28.64+0x1] ;  /* 0x000001141c247981 */ /* 0x000564000c1e1100 */
.L_x_36:
[----:B------:R-:W-:Y:S05]  /*5660*/  BSYNC B1 ;  /* 0x0000000000017941 */ /* 0x000fea0003800000 */
.L_x_35:
[----:B-----5:R-:W-:Y:S01]  /*5670*/  LOP3.LUT R36, R36, 0xff, RZ, 0xc0, !PT ;  /* 0x000000ff24247812 */ /* 0x020fe200078ec0ff */
[----:B------:R-:W-:Y:S01]  /*5680*/  BSSY B1, `(.L_x_37) ;  /* 0x0000013000017945 */ /* 0x000fe20003800000 */
[----:B-1----:R-:W-:Y:S02]  /*5690*/  IADD3 R37, P1, R39, 0x8, RZ ;  /* 0x0000000827257810 */ /* 0x002fe40007f3e0ff */
[----:B------:R-:W-:-:S03]  /*56a0*/  F2FP.F16.E4M3.UNPACK_B R36, R36 ;  /* 0x00000024ff24723e */ /* 0x000fc600020006ff */
[----:B------:R-:W-:Y:S01]  /*56b0*/  IMAD.X R32, RZ, RZ, R33, P1 ;  /* 0x000000ffff207224 */ /* 0x000fe200008e0621 */
[----:B------:R-:W-:Y:S01]  /*56c0*/  ISETP.GE.AND P1, PT, R38, 0x9, PT ;  /* 0x000000092600780c */ /* 0x000fe20003f26270 */
[----:B------:R-:W-:Y:S02]  /*56d0*/  HADD2.F32 R36, -RZ, R36.H0_H0 ;  /* 0x20000024ff247230 */ /* 0x000fe40000004100 */
[----:B------:R-:W-:Y:S01]  /*56e0*/  IMAD R32, R32, UR6, RZ ;  /* 0x0000000620207c24 */ /* 0x000fe2000f8e02ff */
[----:B------:R-:W-:Y:S01]  /*56f0*/  ISETP.LT.OR P5, PT, R35, 0x1, !P1 ;  /* 0x000000012300780c */ /* 0x000fe20004fa1670 */
[----:B------:R-:W-:-:S04]  /*5700*/  IMAD.WIDE.U32 R30, R37, UR6, R30 ;  /* 0x00000006251e7c25 */ /* 0x000fc8000f8e001e */
[----:B------:R-:W-:Y:S01]  /*5710*/  FMUL R36, R36, UR23 ;  /* 0x0000001724247c20 */ /* 0x000fe20008400000 */
[----:B------:R-:W-:-:S03]  /*5720*/  IMAD R37, R37, UR7, R32 ;  /* 0x0000000725257c24 */ /* 0x000fc6000f8e0220 */
[----:B------:R-:W-:Y:S01]  /*5730*/  FFMA R36, R227, UR22, R36 ;  /* 0x00000016e3247c23 */ /* 0x000fe20008000024 */
[----:B------:R-:W-:Y:S02]  /*5740*/  IADD3 R30, P4, R30, UR8, RZ ;  /* 0x000000081e1e7c10 */ /* 0x000fe4000ff9e0ff */
[----:B------:R-:W-:Y:S02]  /*5750*/  PRMT R32, RZ, 0x7610, R32 ;  /* 0x00007610ff207816 */ /* 0x000fe40000000020 */
[----:B------:R-:W-:Y:S02]  /*5760*/  F2FP.SATFINITE.E4M3.F32.PACK_AB_MERGE_C R33, RZ, R36, RZ ;  /* 0x00000024ff21723e */ /* 0x000fe400048070ff */
[----:B------:R-:W-:-:S03]  /*5770*/  IADD3.X R31, R31, UR9, R37, P4, !PT ;  /* 0x000000091f1f7c10 */ /* 0x000fc6000a7fe425 */
[----:B------:R1:W-:Y:S01]  /*5780*/  @!P2 STG.E.U8 desc[UR20][R24.64+0x1], R33 ;  /* 0x000001211800a986 */ /* 0x0003e2000c101114 */
[----:B------:R-:W-:Y:S05]  /*5790*/  @P5 BRA `(.L_x_38) ;  /* 0x0000000000045947 */ /* 0x000fea0003800000 */
[----:B------:R3:W5:Y:S02]  /*57a0*/  LDG.E.U8 R32, desc[UR20][R30.64] ;  /* 0x000000141e207981 */ /* 0x000764000c1e1100 */
.L_x_38:
[----:B------:R-:W-:Y:S05]  /*57b0*/  BSYNC B1 ;  /* 0x0000000000017941 */ /* 0x000fea0003800000 */
.L_x_37:
[----:B-----5:R-:W-:Y:S01]  /*57c0*/  LOP3.LUT R32, R32, 0xff, RZ, 0xc0, !PT ;  /* 0x000000ff20207812 */ /* 0x020fe200078ec0ff */
[----:B------:R-:W-:Y:S01]  /*57d0*/  BSSY B1, `(.L_x_39) ;  /* 0x000000b000017945 */ /* 0x000fe20003800000 */
[----:B------:R-:W-:Y:S02]  /*57e0*/  ISETP.LT.OR P2, PT, R35, 0x2, !P1 ;  /* 0x000000022300780c */ /* 0x000fe40004f41670 */
[----:B------:R-:W-:-:S05]  /*57f0*/  F2FP.F16.E4M3.UNPACK_B R32, R32 ;  /* 0x00000020ff20723e */ /* 0x000fca00020006ff */
[----:B------:R-:W-:-:S05]  /*5800*/  HADD2.F32 R32, -RZ, R32.H0_H0 ;  /* 0x20000020ff207230 */ /* 0x000fca0000004100 */
[----:B-1----:R-:W-:Y:S01]  /*5810*/  FMUL R33, R32, UR23 ;  /* 0x0000001720217c20 */ /* 0x002fe20008400000 */
[----:B------:R-:W-:-:S03]  /*5820*/  PRMT R32, RZ, 0x7610, R32 ;  /* 0x00007610ff207816 */ /* 0x000fc60000000020 */
[----:B------:R-:W-:-:S05]  /*5830*/  FFMA R33, R226, UR22, R33 ;  /* 0x00000016e2217c23 */ /* 0x000fca0008000021 */
[----:B------:R-:W-:-:S05]  /*5840*/  F2FP.SATFINITE.E4M3.F32.PACK_AB_MERGE_C R33, RZ, R33, RZ ;  /* 0x00000021ff21723e */ /* 0x000fca00048070ff */
[----:B------:R1:W-:Y:S01]  /*5850*/  @!P5 STG.E.U8 desc[UR20][R26.64], R33 ;  /* 0x000000211a00d986 */ /* 0x0003e2000c101114 */
[----:B------:R-:W-:Y:S05]  /*5860*/  @P2 BRA `(.L_x_40) ;  /* 0x0000000000042947 */ /* 0x000fea0003800000 */
[----:B------:R4:W5:Y:S02]  /*5870*/  LDG.E.U8 R32, desc[UR20][R30.64+0x1] ;  /* 0x000001141e207981 */ /* 0x000964000c1e1100 */
.L_x_40:
[----:B------:R-:W-:Y:S05]  /*5880*/  BSYNC B1 ;  /* 0x0000000000017941 */ /* 0x000fea0003800000 */
.L_x_39:
[----:B-----5:R-:W-:Y:S01]  /*5890*/  LOP3.LUT R32, R32, 0xff, RZ, 0xc0, !PT ;  /* 0x000000ff20207812 */ /* 0x020fe200078ec0ff */
[----:B------:R-:W-:Y:S01]  /*58a0*/  BSSY B1, `(.L_x_41) ;  /* 0x000000b000017945 */ /* 0x000fe20003800000 */
[----:B------:R-:W-:Y:S02]  /*58b0*/  ISETP.LT.OR P4, PT, R35, 0x9, !P0 ;  /* 0x000000092300780c */ /* 0x000fe40004781670 */
[----:B------:R-:W-:-:S05]  /*58c0*/  F2FP.F16.E4M3.UNPACK_B R32, R32 ;  /* 0x00000020ff20723e */ /* 0x000fca00020006ff */
[----:B------:R-:W-:-:S05]  /*58d0*/  HADD2.F32 R32, -RZ, R32.H0_H0 ;  /* 0x20000020ff207230 */ /* 0x000fca0000004100 */
[----:B------:R-:W-:-:S04]  /*58e0*/  FMUL R32, R32, UR23 ;  /* 0x0000001720207c20 */ /* 0x000fc80008400000 */
[----:B------:R-:W-:-:S05]  /*58f0*/  FFMA R32, R225, UR22, R32 ;  /* 0x00000016e1207c23 */ /* 0x000fca0008000020 */
[----:B-1----:R-:W-:Y:S02]  /*5900*/  F2FP.SATFINITE.E4M3.F32.PACK_AB_MERGE_C R33, RZ, R32, RZ ;  /* 0x00000020ff21723e */ /* 0x002fe400048070ff */
[----:B------:R-:W-:-:S03]  /*5910*/  PRMT R32, RZ, 0x7610, R32 ;  /* 0x00007610ff207816 */ /* 0x000fc60000000020 */
[----:B------:R1:W-:Y:S01]  /*5920*/  @!P2 STG.E.U8 desc[UR20][R26.64+0x1], R33 ;  /* 0x000001211a00a986 */ /* 0x0003e2000c101114 */
[----:B------:R-:W-:Y:S05]  /*5930*/  @P4 BRA `(.L_x_42) ;  /* 0x0000000000044947 */ /* 0x000fea0003800000 */
[----:B------:R0:W5:Y:S02]  /*5940*/  LDG.E.U8 R32, desc[UR20][R28.64+0x8] ;  /* 0x000008141c207981 */ /* 0x000164000c1e1100 */
.L_x_42:
[----:B------:R-:W-:Y:S05]  /*5950*/  BSYNC B1 ;  /* 0x0000000000017941 */ /* 0x000fea0003800000 */
.L_x_41:
        /* <DEDUP_REMOVED lines=12> */
.L_x_44:
[----:B------:R-:W-:Y:S05]  /*5a20*/  BSYNC B1 ;  /* 0x0000000000017941 */ /* 0x000fea0003800000 */
.L_x_43:
        /* <DEDUP_REMOVED lines=12> */
.L_x_46:
[----:B------:R-:W-:Y:S05]  /*5af0*/  BSYNC B1 ;  /* 0x0000000000017941 */ /* 0x000fea0003800000 */
.L_x_45:
        /* <DEDUP_REMOVED lines=12> */
.L_x_48:
[----:B------:R-:W-:Y:S05]  /*5bc0*/  BSYNC B1 ;  /* 0x0000000000017941 */ /* 0x000fea0003800000 */
.L_x_47:
        /* <DEDUP_REMOVED lines=12> */
.L_x_50:
[----:B------:R-:W-:Y:S05]  /*5c90*/  BSYNC B1 ;  /* 0x0000000000017941 */ /* 0x000fea0003800000 */
.L_x_49:
        /* <DEDUP_REMOVED lines=12> */
.L_x_52:
[----:B------:R-:W-:Y:S05]  /*5d60*/  BSYNC B1 ;  /* 0x0000000000017941 */ /* 0x000fea0003800000 */
.L_x_51:
        /* <DEDUP_REMOVED lines=12> */
.L_x_54:
[----:B------:R-:W-:Y:S05]  /*5e30*/  BSYNC B1 ;  /* 0x0000000000017941 */ /* 0x000fea0003800000 */
.L_x_53:
        /* <DEDUP_REMOVED lines=12> */
.L_x_56:
[----:B------:R-:W-:Y:S05]  /*5f00*/  BSYNC B1 ;  /* 0x0000000000017941 */ /* 0x000fea0003800000 */
.L_x_55:
        /* <DEDUP_REMOVED lines=12> */
.L_x_58:
[----:B------:R-:W-:Y:S05]  /*5fd0*/  BSYNC B1 ;  /* 0x0000000000017941 */ /* 0x000fea0003800000 */
.L_x_57:
        /* <DEDUP_REMOVED lines=12> */
.L_x_60:
[----:B------:R-:W-:Y:S05]  /*60a0*/  BSYNC B1 ;  /* 0x0000000000017941 */ /* 0x000fea0003800000 */
.L_x_59:
        /* <DEDUP_REMOVED lines=12> */
.L_x_62:
[----:B------:R-:W-:Y:S05]  /*6170*/  BSYNC B1 ;  /* 0x0000000000017941 */ /* 0x000fea0003800000 */
.L_x_61:
        /* <DEDUP_REMOVED lines=12> */
.L_x_64:
[----:B------:R-:W-:Y:S05]  /*6240*/  BSYNC B1 ;  /* 0x0000000000017941 */ /* 0x000fea0003800000 */
.L_x_63:
        /* <DEDUP_REMOVED lines=12> */
.L_x_66:
[----:B------:R-:W-:Y:S05]  /*6310*/  BSYNC B1 ;  /* 0x0000000000017941 */ /* 0x000fea0003800000 */
.L_x_65:
        /* <DEDUP_REMOVED lines=12> */
.L_x_68:
[----:B------:R-:W-:Y:S05]  /*63e0*/  BSYNC B1 ;  /* 0x0000000000017941 */ /* 0x000fea0003800000 */
.L_x_67:
        /* <DEDUP_REMOVED lines=12> */
.L_x_70:
[----:B------:R-:W-:Y:S05]  /*64b0*/  BSYNC B1 ;  /* 0x0000000000017941 */ /* 0x000fea0003800000 */
.L_x_69:
        /* <DEDUP_REMOVED lines=12> */
.L_x_72:
[----:B------:R-:W-:Y:S05]  /*6580*/  BSYNC B1 ;  /* 0x0000000000017941 */ /* 0x000fea0003800000 */
.L_x_71:
        /* <DEDUP_REMOVED lines=12> */
.L_x_74:
[----:B------:R-:W-:Y:S05]  /*6650*/  BSYNC B1 ;  /* 0x0000000000017941 */ /* 0x000fea0003800000 */
.L_x_73:
        /* <DEDUP_REMOVED lines=12> */
.L_x_76:
[----:B------:R-:W-:Y:S05]  /*6720*/  BSYNC B1 ;  /* 0x0000000000017941 */ /* 0x000fea0003800000 */
.L_x_75:
        /* <DEDUP_REMOVED lines=12> */
.L_x_78:
[----:B------:R-:W-:Y:S05]  /*67f0*/  BSYNC B1 ;  /* 0x0000000000017941 */ /* 0x000fea0003800000 */
.L_x_77:
        /* <DEDUP_REMOVED lines=12> */
.L_x_80:
[----:B------:R-:W-:Y:S05]  /*68c0*/  BSYNC B1 ;  /* 0x0000000000017941 */ /* 0x000fea0003800000 */
.L_x_79:
        /* <DEDUP_REMOVED lines=12> */
.L_x_82:
[----:B------:R-:W-:Y:S05]  /*6990*/  BSYNC B1 ;  /* 0x0000000000017941 */ /* 0x000fea0003800000 */
.L_x_81:
        /* <DEDUP_REMOVED lines=12> */
.L_x_84:
[----:B------:R-:W-:Y:S05]  /*6a60*/  BSYNC B1 ;  /* 0x0000000000017941 */ /* 0x000fea0003800000 */
.L_x_83:
        /* <DEDUP_REMOVED lines=12> */
.L_x_86:
[----:B------:R-:W-:Y:S05]  /*6b30*/  BSYNC B1 ;  /* 0x0000000000017941 */ /* 0x000fea0003800000 */
.L_x_85:
        /* <DEDUP_REMOVED lines=12> */
.L_x_88:
[----:B------:R-:W-:Y:S05]  /*6c00*/  BSYNC B1 ;  /* 0x0000000000017941 */ /* 0x000fea0003800000 */
.L_x_87:
        /* <DEDUP_REMOVED lines=12> */
.L_x_90:
[----:B------:R-:W-:Y:S05]  /*6cd0*/  BSYNC B1 ;  /* 0x0000000000017941 */ /* 0x000fea0003800000 */
.L_x_89:
        /* <DEDUP_REMOVED lines=12> */
.L_x_92:
[----:B------:R-:W-:Y:S05]  /*6da0*/  BSYNC B1 ;  /* 0x0000000000017941 */ /* 0x000fea0003800000 */
.L_x_91:
        /* <DEDUP_REMOVED lines=12> */
.L_x_94:
[----:B------:R-:W-:Y:S05]  /*6e70*/  BSYNC B1 ;  /* 0x0000000000017941 */ /* 0x000fea0003800000 */
.L_x_93:
        /* <DEDUP_REMOVED lines=12> */
.L_x_96:
[----:B------:R-:W-:Y:S05]  /*6f40*/  BSYNC B1 ;  /* 0x0000000000017941 */ /* 0x000fea0003800000 */
.L_x_95:
        /* <DEDUP_REMOVED lines=12> */
.L_x_98:
[----:B------:R-:W-:Y:S05]  /*7010*/  BSYNC B1 ;  /* 0x0000000000017941 */ /* 0x000fea0003800000 */
.L_x_97:
        /* <DEDUP_REMOVED lines=12> */
.L_x_100:
[----:B------:R-:W-:Y:S05]  /*70e0*/  BSYNC B1 ;  /* 0x0000000000017941 */ /* 0x000fea0003800000 */
.L_x_99:
        /* <DEDUP_REMOVED lines=12> */
.L_x_102:
[----:B------:R-:W-:Y:S05]  /*71b0*/  BSYNC B1 ;  /* 0x0000000000017941 */ /* 0x000fea0003800000 */
.L_x_101:
        /* <DEDUP_REMOVED lines=12> */
.L_x_104:
[----:B------:R-:W-:Y:S05]  /*7280*/  BSYNC B1 ;  /* 0x0000000000017941 */ /* 0x000fea0003800000 */
.L_x_103:
        /* <DEDUP_REMOVED lines=12> */
.L_x_106:
[----:B------:R-:W-:Y:S05]  /*7350*/  BSYNC B1 ;  /* 0x0000000000017941 */ /* 0x000fea0003800000 */
.L_x_105:
        /* <DEDUP_REMOVED lines=12> */
.L_x_108:
[----:B------:R-:W-:Y:S05]  /*7420*/  BSYNC B1 ;  /* 0x0000000000017941 */ /* 0x000fea0003800000 */
.L_x_107:
        /* <DEDUP_REMOVED lines=12> */
.L_x_110:
[----:B------:R-:W-:Y:S05]  /*74f0*/  BSYNC B1 ;  /* 0x0000000000017941 */ /* 0x000fea0003800000 */
.L_x_109:
        /* <DEDUP_REMOVED lines=12> */
.L_x_112:
[----:B------:R-:W-:Y:S05]  /*75c0*/  BSYNC B1 ;  /* 0x0000000000017941 */ /* 0x000fea0003800000 */
.L_x_111:
        /* <DEDUP_REMOVED lines=12> */
.L_x_114:
[----:B------:R-:W-:Y:S05]  /*7690*/  BSYNC B1 ;  /* 0x0000000000017941 */ /* 0x000fea0003800000 */
.L_x_113:
        /* <DEDUP_REMOVED lines=12> */
.L_x_116:
[----:B------:R-:W-:Y:S05]  /*7760*/  BSYNC B1 ;  /* 0x0000000000017941 */ /* 0x000fea0003800000 */
.L_x_115:
        /* <DEDUP_REMOVED lines=12> */
.L_x_118:
[----:B------:R-:W-:Y:S05]  /*7830*/  BSYNC B1 ;  /* 0x0000000000017941 */ /* 0x000fea0003800000 */
.L_x_117:
        /* <DEDUP_REMOVED lines=12> */
.L_x_120:
[----:B------:R-:W-:Y:S05]  /*7900*/  BSYNC B1 ;  /* 0x0000000000017941 */ /* 0x000fea0003800000 */
.L_x_119:
        /* <DEDUP_REMOVED lines=12> */
.L_x_122:
[----:B------:R-:W-:Y:S05]  /*79d0*/  BSYNC B1 ;  /* 0x0000000000017941 */ /* 0x000fea0003800000 */
.L_x_121:
        /* <DEDUP_REMOVED lines=12> */
.L_x_124:
[----:B------:R-:W-:Y:S05]  /*7aa0*/  BSYNC B1 ;  /* 0x0000000000017941 */ /* 0x000fea0003800000 */
.L_x_123:
        /* <DEDUP_REMOVED lines=12> */
.L_x_126:
[----:B------:R-:W-:Y:S05]  /*7b70*/  BSYNC B1 ;  /* 0x0000000000017941 */ /* 0x000fea0003800000 */
.L_x_125:
        /* <DEDUP_REMOVED lines=12> */
.L_x_128:
[----:B------:R-:W-:Y:S05]  /*7c40*/  BSYNC B1 ;  /* 0x0000000000017941 */ /* 0x000fea0003800000 */
.L_x_127:
        /* <DEDUP_REMOVED lines=12> */
.L_x_130:
[----:B------:R-:W-:Y:S05]  /*7d10*/  BSYNC B1 ;  /* 0x0000000000017941 */ /* 0x000fea0003800000 */
.L_x_129:
        /* <DEDUP_REMOVED lines=12> */
.L_x_132:
[----:B------:R-:W-:Y:S05]  /*7de0*/  BSYNC B1 ;  /* 0x0000000000017941 */ /* 0x000fea0003800000 */
.L_x_131:
        /* <DEDUP_REMOVED lines=12> */
.L_x_134:
[----:B------:R-:W-:Y:S05]  /*7eb0*/  BSYNC B1 ;  /* 0x0000000000017941 */ /* 0x000fea0003800000 */
.L_x_133:
        /* <DEDUP_REMOVED lines=12> */
.L_x_136:
[----:B------:R-:W-:Y:S05]  /*7f80*/  BSYNC B1 ;  /* 0x0000000000017941 */ /* 0x000fea0003800000 */
.L_x_135:
        /* <DEDUP_REMOVED lines=12> */
.L_x_138:
[----:B------:R-:W-:Y:S05]  /*8050*/  BSYNC B1 ;  /* 0x0000000000017941 */ /* 0x000fea0003800000 */
.L_x_137:
        /* <DEDUP_REMOVED lines=12> */
.L_x_140:
[----:B------:R-:W-:Y:S05]  /*8120*/  BSYNC B1 ;  /* 0x0000000000017941 */ /* 0x000fea0003800000 */
.L_x_139:
        /* <DEDUP_REMOVED lines=12> */
.L_x_142:
[----:B------:R-:W-:Y:S05]  /*81f0*/  BSYNC B1 ;  /* 0x0000000000017941 */ /* 0x000fea0003800000 */
.L_x_141:
        /* <DEDUP_REMOVED lines=12> */
.L_x_144:
[----:B------:R-:W-:Y:S05]  /*82c0*/  BSYNC B1 ;  /* 0x0000000000017941 */ /* 0x000fea0003800000 */
.L_x_143:
        /* <DEDUP_REMOVED lines=12> */
.L_x_146:
[----:B------:R-:W-:Y:S05]  /*8390*/  BSYNC B1 ;  /* 0x0000000000017941 */ /* 0x000fea0003800000 */
.L_x_145:
        /* <DEDUP_REMOVED lines=12> */
.L_x_148:
[----:B------:R-:W-:Y:S05]  /*8460*/  BSYNC B1 ;  /* 0x0000000000017941 */ /* 0x000fea0003800000 */
.L_x_147:
        /* <DEDUP_REMOVED lines=12> */
.L_x_150:
[----:B------:R-:W-:Y:S05]  /*8530*/  BSYNC B1 ;  /* 0x0000000000017941 */ /* 0x000fea0003800000 */
.L_x_149:
        /* <DEDUP_REMOVED lines=12> */
.L_x_152:
[----:B------:R-:W-:Y:S05]  /*8600*/  BSYNC B1 ;  /* 0x0000000000017941 */ /* 0x000fea0003800000 */
.L_x_151:
        /* <DEDUP_REMOVED lines=12> */
.L_x_154:
[----:B------:R-:W-:Y:S05]  /*86d0*/  BSYNC B1 ;  /* 0x0000000000017941 */ /* 0x000fea0003800000 */
.L_x_153:
        /* <DEDUP_REMOVED lines=12> */
.L_x_156:
[----:B------:R-:W-:Y:S05]  /*87a0*/  BSYNC B1 ;  /* 0x0000000000017941 */ /* 0x000fea0003800000 */
.L_x_155:
        /* <DEDUP_REMOVED lines=12> */
.L_x_158:
[----:B------:R-:W-:Y:S05]  /*8870*/  BSYNC B1 ;  /* 0x0000000000017941 */ /* 0x000fea0003800000 */
.L_x_157:
        /* <DEDUP_REMOVED lines=12> */
.L_x_160:
[----:B------:R-:W-:Y:S05]  /*8940*/  BSYNC B1 ;  /* 0x0000000000017941 */ /* 0x000fea0003800000 */
.L_x_159:
        /* <DEDUP_REMOVED lines=12> */
.L_x_162:
[----:B------:R-:W-:Y:S05]  /*8a10*/  BSYNC B1 ;  /* 0x0000000000017941 */ /* 0x000fea0003800000 */
.L_x_161:
        /* <DEDUP_REMOVED lines=12> */
.L_x_164:
[----:B------:R-:W-:Y:S05]  /*8ae0*/  BSYNC B1 ;  /* 0x0000000000017941 */ /* 0x000fea0003800000 */
.L_x_163:
        /* <DEDUP_REMOVED lines=12> */
.L_x_166:
[----:B------:R-:W-:Y:S05]  /*8bb0*/  BSYNC B1 ;  /* 0x0000000000017941 */ /* 0x000fea0003800000 */
.L_x_165:
        /* <DEDUP_REMOVED lines=12> */
.L_x_168:
[----:B------:R-:W-:Y:S05]  /*8c80*/  BSYNC B1 ;  /* 0x0000000000017941 */ /* 0x000fea0003800000 */
.L_x_167:
        /* <DEDUP_REMOVED lines=12> */
.L_x_170:
[----:B------:R-:W-:Y:S05]  /*8d50*/  BSYNC B1 ;  /* 0x0000000000017941 */ /* 0x000fea0003800000 */
.L_x_169:
        /* <DEDUP_REMOVED lines=12> */
.L_x_172:
[----:B------:R-:W-:Y:S05]  /*8e20*/  BSYNC B1 ;  /* 0x0000000000017941 */ /* 0x000fea0003800000 */
.L_x_171:
        /* <DEDUP_REMOVED lines=12> */
.L_x_174:
[----:B------:R-:W-:Y:S05]  /*8ef0*/  BSYNC B1 ;  /* 0x0000000000017941 */ /* 0x000fea0003800000 */
.L_x_173:
        /* <DEDUP_REMOVED lines=12> */
.L_x_176:
[----:B------:R-:W-:Y:S05]  /*8fc0*/  BSYNC B1 ;  /* 0x0000000000017941 */ /* 0x000fea0003800000 */
.L_x_175:
        /* <DEDUP_REMOVED lines=12> */
.L_x_178:
[----:B------:R-:W-:Y:S05]  /*9090*/  BSYNC B1 ;  /* 0x0000000000017941 */ /* 0x000fea0003800000 */
.L_x_177:
        /* <DEDUP_REMOVED lines=12> */
.L_x_180:
[----:B------:R-:W-:Y:S05]  /*9160*/  BSYNC B1 ;  /* 0x0000000000017941 */ /* 0x000fea0003800000 */
.L_x_179:
        /* <DEDUP_REMOVED lines=12> */
.L_x_182:
[----:B------:R-:W-:Y:S05]  /*9230*/  BSYNC B1 ;  /* 0x0000000000017941 */ /* 0x000fea0003800000 */
.L_x_181:
        /* <DEDUP_REMOVED lines=12> */
.L_x_184:
[----:B------:R-:W-:Y:S05]  /*9300*/  BSYNC B1 ;  /* 0x0000000000017941 */ /* 0x000fea0003800000 */
.L_x_183:
        /* <DEDUP_REMOVED lines=12> */
.L_x_186:
[----:B------:R-:W-:Y:S05]  /*93d0*/  BSYNC B1 ;  /* 0x0000000000017941 */ /* 0x000fea0003800000 */
.L_x_185:
        /* <DEDUP_REMOVED lines=12> */
.L_x_188:
[----:B------:R-:W-:Y:S05]  /*94a0*/  BSYNC B1 ;  /* 0x0000000000017941 */ /* 0x000fea0003800000 */
.L_x_187:
[----:B-----5:R-:W-:Y:S01]  /*94b0*/  LOP3.LUT R32, R32, 0xff, RZ, 0xc0, !PT ;  /* 0x000000ff20207812 */ /* 0x020fe200078ec0ff */
[----:B------:R-:W-:Y:S01]  /*94c0*/  BSSY B1, `(.L_x_189) ;  /* 0x000000b000017945 */ /* 0x000fe20003800000 */
[----:B------:R-:W-:Y:S02]  /*94d0*/  ISETP.LT.OR P4, PT, R35, 0x99, !P1 ;  /* 0x000000992300780c */ /* 0x000fe40004f81670 */
[----:B------:R-:W-:-:S05]  /*94e0*/  F2FP.F16.E4M3.UNPACK_B R32, R32 ;  /* 0x00000020ff20723e */ /* 0x000fca00020006ff */
[----:B------:R-:W-:-:S05]  /*94f0*/  HADD2.F32 R32, -RZ, R32.H0_H0 ;  /* 0x20000020ff207230 */ /* 0x000fca0000004100 */
[----:B------:R-:W-:-:S04]  /*9500*/  FMUL R32, R32, UR23 ;  /* 0x0000001720207c20 */ /* 0x000fc80008400000 */
[----:B------:R-:W-:Y:S01]  /*9510*/  FFMA R32, R23, UR22, R32 ;  /* 0x0000001617207c23 */ /* 0x000fe20008000020 */
[----:B------:R-:W-:-:S04]  /*9520*/  PRMT R23, RZ, 0x7610, R23 ;  /* 0x00007610ff177816 */ /* 0x000fc80000000017 */
[----:B-1----:R-:W-:-:S05]  /*9530*/  F2FP.SATFINITE.E4M3.F32.PACK_AB_MERGE_C R33, RZ, R32, RZ ;  /* 0x00000020ff21723e */ /* 0x002fca00048070ff */
[----:B------:R1:W-:Y:S01]  /*9540*/  @!P2 STG.E.U8 desc[UR20][R24.64+0x99], R33 ;  /* 0x000099211800a986 */ /* 0x0003e2000c101114 */
[----:B------:R-:W-:Y:S05]  /*9550*/  @P4 BRA `(.L_x_190) ;  /* 0x0000000000044947 */ /* 0x000fea0003800000 */
[----:B------:R0:W5:Y:S02]  /*9560*/  LDG.E.U8 R23, desc[UR20][R30.64+0x98] ;  /* 0x000098141e177981 */ /* 0x000164000c1e1100 */
.L_x_190:
[----:B------:R-:W-:Y:S05]  /*9570*/  BSYNC B1 ;  /* 0x0000000000017941 */ /* 0x000fea0003800000 */
.L_x_189:
        /* <DEDUP_REMOVED lines=8> */
[----:B------:R-:W-:-:S05]  /*9600*/  F2FP.SATFINITE.E4M3.F32.PACK_AB_MERGE_C R23, RZ, R23, RZ ;  /* 0x00000017ff17723e */ /* 0x000fca00048070ff */
[----:B------:R0:W-:Y:S01]  /*9610*/  @!P4 STG.E.U8 desc[UR20][R26.64+0x98], R23 ;  /* 0x000098171a00c986 */ /* 0x0001e2000c101114 */
[----:B------:R-:W-:Y:S05]  /*9620*/  @P2 BRA `(.L_x_192) ;  /* 0x0000000000042947 */ /* 0x000fea0003800000 */
[----:B------:R0:W5:Y:S02]  /*9630*/  LDG.E.U8 R22, desc[UR20][R30.64+0x99] ;  /* 0x000099141e167981 */ /* 0x000164000c1e1100 */
.L_x_192:
[----:B------:R-:W-:Y:S05]  /*9640*/  BSYNC B1 ;  /* 0x0000000000017941 */ /* 0x000fea0003800000 */
.L_x_191:
        /* <DEDUP_REMOVED lines=8> */
[----:B0-----:R-:W-:-:S05]  /*96d0*/  F2FP.SATFINITE.E4M3.F32.PACK_AB_MERGE_C R23, RZ, R22, RZ ;  /* 0x00000016ff17723e */ /* 0x001fca00048070ff */
[----:B------:R0:W-:Y:S01]  /*96e0*/  @!P2 STG.E.U8 desc[UR20][R26.64+0x99], R23 ;  /* 0x000099171a00a986 */ /* 0x0001e2000c101114 */
[----:B------:R-:W-:Y:S05]  /*96f0*/  @P4 BRA `(.L_x_194) ;  /* 0x0000000000044947 */ /* 0x000fea0003800000 */
[----:B------:R0:W5:Y:S02]  /*9700*/  LDG.E.U8 R21, desc[UR20][R28.64+0xa0] ;  /* 0x0000a0141c157981 */ /* 0x000164000c1e1100 */
.L_x_194:
[----:B------:R-:W-:Y:S05]  /*9710*/  BSYNC B1 ;  /* 0x0000000000017941 */ /* 0x000fea0003800000 */
.L_x_193:
        /* <DEDUP_REMOVED lines=12> */
.L_x_196:
[----:B------:R-:W-:Y:S05]  /*97e0*/  BSYNC B1 ;  /* 0x0000000000017941 */ /* 0x000fea0003800000 */
.L_x_195:
        /* <DEDUP_REMOVED lines=12> */
.L_x_198:
[----:B------:R-:W-:Y:S05]  /*98b0*/  BSYNC B1 ;  /* 0x0000000000017941 */ /* 0x000fea0003800000 */
.L_x_197:
        /* <DEDUP_REMOVED lines=12> */
.L_x_200:
[----:B------:R-:W-:Y:S05]  /*9980*/  BSYNC B1 ;  /* 0x0000000000017941 */ /* 0x000fea0003800000 */
.L_x_199:
        /* <DEDUP_REMOVED lines=12> */
.L_x_202:
[----:B------:R-:W-:Y:S05]  /*9a50*/  BSYNC B1 ;  /* 0x0000000000017941 */ /* 0x000fea0003800000 */
.L_x_201:
        /* <DEDUP_REMOVED lines=12> */
.L_x_204:
[----:B------:R-:W-:Y:S05]  /*9b20*/  BSYNC B1 ;  /* 0x0000000000017941 */ /* 0x000fea0003800000 */
.L_x_203:
        /* <DEDUP_REMOVED lines=12> */
.L_x_206:
[----:B------:R-:W-:Y:S05]  /*9bf0*/  BSYNC B1 ;  /* 0x0000000000017941 */ /* 0x000fea0003800000 */
.L_x_205:
        /* <DEDUP_REMOVED lines=12> */
.L_x_208:
[----:B------:R-:W-:Y:S05]  /*9cc0*/  BSYNC B1 ;  /* 0x0000000000017941 */ /* 0x000fea0003800000 */
.L_x_207:
        /* <DEDUP_REMOVED lines=12> */
.L_x_210:
[----:B------:R-:W-:Y:S05]  /*9d90*/  BSYNC B1 ;  /* 0x0000000000017941 */ /* 0x000fea0003800000 */
.L_x_209:
        /* <DEDUP_REMOVED lines=12> */
.L_x_212:
[----:B------:R-:W-:Y:S05]  /*9e60*/  BSYNC B1 ;  /* 0x0000000000017941 */ /* 0x000fea0003800000 */
.L_x_211:
        /* <DEDUP_REMOVED lines=12> */
.L_x_214:
[----:B------:R-:W-:Y:S05]  /*9f30*/  BSYNC B1 ;  /* 0x0000000000017941 */ /* 0x000fea0003800000 */
.L_x_213:
        /* <DEDUP_REMOVED lines=12> */
.L_x_216:
[----:B------:R-:W-:Y:S05]  /*a000*/  BSYNC B1 ;  /* 0x0000000000017941 */ /* 0x000fea0003800000 */
.L_x_215:
        /* <DEDUP_REMOVED lines=12> */
.L_x_218:
[----:B------:R-:W-:Y:S05]  /*a0d0*/  BSYNC B1 ;  /* 0x0000000000017941 */ /* 0x000fea0003800000 */
.L_x_217:
        /* <DEDUP_REMOVED lines=12> */
.L_x_220:
[----:B------:R-:W-:Y:S05]  /*a1a0*/  BSYNC B1 ;  /* 0x0000000000017941 */ /* 0x000fea0003800000 */
.L_x_219:
        /* <DEDUP_REMOVED lines=12> */
.L_x_222:
[----:B------:R-:W-:Y:S05]  /*a270*/  BSYNC B1 ;  /* 0x0000000000017941 */ /* 0x000fea0003800000 */
.L_x_221:
        /* <DEDUP_REMOVED lines=12> */
.L_x_224:
[----:B------:R-:W-:Y:S05]  /*a340*/  BSYNC B1 ;  /* 0x0000000000017941 */ /* 0x000fea0003800000 */
.L_x_223:
        /* <DEDUP_REMOVED lines=12> */
.L_x_226:
[----:B------:R-:W-:Y:S05]  /*a410*/  BSYNC B1 ;  /* 0x0000000000017941 */ /* 0x000fea0003800000 */
.L_x_225:
        /* <DEDUP_REMOVED lines=12> */
.L_x_228:
[----:B------:R-:W-:Y:S05]  /*a4e0*/  BSYNC B1 ;  /* 0x0000000000017941 */ /* 0x000fea0003800000 */
.L_x_227:
        /* <DEDUP_REMOVED lines=12> */
.L_x_230:
[----:B------:R-:W-:Y:S05]  /*a5b0*/  BSYNC B1 ;  /* 0x0000000000017941 */ /* 0x000fea0003800000 */
.L_x_229:
        /* <DEDUP_REMOVED lines=12> */
.L_x_232:
[----:B------:R-:W-:Y:S05]  /*a680*/  BSYNC B1 ;  /* 0x0000000000017941 */ /* 0x000fea0003800000 */
.L_x_231:
[----:B-----5:R-:W-:Y:S01]  /*a690*/  LOP3.LUT R2, R2, 0xff, RZ, 0xc0, !PT ;  /* 0x000000ff02027812 */ /* 0x020fe200078ec0ff */
[----:B------:R-:W-:Y:S01]  /*a6a0*/  BSSY B1, `(.L_x_233) ;  /* 0x000000b000017945 */ /* 0x000fe20003800000 */
[----:B------:R-:W-:Y:S02]  /*a6b0*/  ISETP.LT.OR P4, PT, R35, 0xc9, !P0 ;  /* 0x000000c92300780c */ /* 0x000fe40004781670 */
[----:B------:R-:W-:-:S05]  /*a6c0*/  F2FP.F16.E4M3.UNPACK_B R2, R2 ;  /* 0x00000002ff02723e */ /* 0x000fca00020006ff */
[----:B------:R-:W-:-:S05]  /*a6d0*/  HADD2.F32 R2, -RZ, R2.H0_H0 ;  /* 0x20000002ff027230 */ /* 0x000fca0000004100 */
[----:B0-----:R-:W-:-:S04]  /*a6e0*/  FMUL R3, R2, UR23 ;  /* 0x0000001702037c20 */ /* 0x001fc80008400000 */
[----:B------:R-:W-:Y:S01]  /*a6f0*/  FFMA R3, R0, UR22, R3 ;  /* 0x0000001600037c23 */ /* 0x000fe20008000003 */
[----:B------:R-:W-:-:S04]  /*a700*/  PRMT R0, RZ, 0x7610, R0 ;  /* 0x00007610ff007816 */ /* 0x000fc80000000000 */
[----:B------:R-:W-:-:S05]  /*a710*/  F2FP.SATFINITE.E4M3.F32.PACK_AB_MERGE_C R3, RZ, R3, RZ ;  /* 0x00000003ff03723e */ /* 0x000fca00048070ff */
[----:B------:R0:W-:Y:S01]  /*a720*/  @!P2 STG.E.U8 desc[UR20][R26.64+0xc1], R3 ;  /* 0x0000c1031a00a986 */ /* 0x0001e2000c101114 */
[----:B------:R-:W-:Y:S05]  /*a730*/  @P4 BRA `(.L_x_234) ;  /* 0x0000000000044947 */ /* 0x000fea0003800000 */
[----:B------:R0:W5:Y:S02]  /*a740*/  LDG.E.U8 R0, desc[UR20][R28.64+0xc8] ;  /* 0x0000c8141c007981 */ /* 0x000164000c1e1100 */
.L_x_234:
[----:B------:R-:W-:Y:S05]  /*a750*/  BSYNC B1 ;  /* 0x0000000000017941 */ /* 0x000fea0003800000 */
.L_x_233:
[----:B------:R-:W2:Y:S01]  /*a760*/  LDL.LU R2, [R1] ;  /* 0x0000000001027983 */ /* 0x000ea20000300800 */
[----:B-----5:R-:W-:Y:S01]  /*a770*/  LOP3.LUT R0, R0, 0xff, RZ, 0xc0, !PT ;  /* 0x000000ff00007812 */ /* 0x020fe200078ec0ff */
[----:B------:R-:W-:Y:S01]  /*a780*/  BSSY B1, `(.L_x_235) ;  /* 0x000000b000017945 */ /* 0x000fe20003800000 */
[----:B------:R-:W-:Y:S02]  /*a790*/  ISETP.LT.OR P2, PT, R35, 0xca, !P0 ;  /* 0x000000ca2300780c */ /* 0x000fe40004741670 */
[----:B------:R-:W-:-:S05]  /*a7a0*/  F2FP.F16.E4M3.UNPACK_B R0, R0 ;  /* 0x00000000ff00723e */ /* 0x000fca00020006ff */
[----:B------:R-:W-:-:S05]  /*a7b0*/  HADD2.F32 R0, -RZ, R0.H0_H0 ;  /* 0x20000000ff007230 */ /* 0x000fca0000004100 */
[----:B------:R-:W-:-:S04]  /*a7c0*/  FMUL R0, R0, UR23 ;  /* 0x0000001700007c20 */ /* 0x000fc80008400000 */
[----:B--2---:R-:W-:-:S05]  /*a7d0*/  FFMA R0, R2, UR22, R0 ;  /* 0x0000001602007c23 */ /* 0x004fca0008000000 */
[----:B0-----:R-:W-:Y:S02]  /*a7e0*/  F2FP.SATFINITE.E4M3.F32.PACK_AB_MERGE_C R3, RZ, R0, RZ ;  /* 0x00000000ff03723e */ /* 0x001fe400048070ff */
[----:B------:R-:W-:-:S03]  /*a7f0*/  PRMT R0, RZ, 0x7610, R0 ;  /* 0x00007610ff007816 */ /* 0x000fc60000000000 */
[----:B------:R0:W-:Y:S01]  /*a800*/  @!P4 STG.E.U8 desc[UR20][R24.64+0xc8], R3 ;  /* 0x0000c8031800c986 */ /* 0x0001e2000c101114 */
[----:B------:R-:W-:Y:S05]  /*a810*/  @P2 BRA `(.L_x_236) ;  /* 0x0000000000042947 */ /* 0x000fea0003800000 */
[----:B------:R2:W5:Y:S02]  /*a820*/  LDG.E.U8 R0, desc[UR20][R28.64+0xc9] ;  /* 0x0000c9141c007981 */ /* 0x000564000c1e1100 */
.L_x_236:
[----:B------:R-:W-:Y:S05]  /*a830*/  BSYNC B1 ;  /* 0x0000000000017941 */ /* 0x000fea0003800000 */
.L_x_235:
[----:B------:R-:W3:Y:S01]  /*a840*/  LDL.LU R2, [R1+0x4] ;  /* 0x0000040001027983 */ /* 0x000ee20000300800 */
[----:B-----5:R-:W-:Y:S01]  /*a850*/  LOP3.LUT R0, R0, 0xff, RZ, 0xc0, !PT ;  /* 0x000000ff00007812 */ /* 0x020fe200078ec0ff */
[----:B------:R-:W-:Y:S01]  /*a860*/  BSSY B1, `(.L_x_237) ;  /* 0x000000b000017945 */ /* 0x000fe20003800000 */
[----:B------:R-:W-:Y:S02]  /*a870*/  ISETP.LT.OR P4, PT, R35, 0xc9, !P1 ;  /* 0x000000c92300780c */ /* 0x000fe40004f81670 */
[----:B------:R-:W-:-:S05]  /*a880*/  F2FP.F16.E4M3.UNPACK_B R0, R0 ;  /* 0x00000000ff00723e */ /* 0x000fca00020006ff */
[----:B------:R-:W-:-:S05]  /*a890*/  HADD2.F32 R0, -RZ, R0.H0_H0 ;  /* 0x20000000ff007230 */ /* 0x000fca0000004100 */
[----:B------:R-:W-:-:S04]  /*a8a0*/  FMUL R0, R0, UR23 ;  /* 0x0000001700007c20 */ /* 0x000fc80008400000 */
[----:B---3--:R-:W-:-:S05]  /*a8b0*/  FFMA R0, R2, UR22, R0 ;  /* 0x0000001602007c23 */ /* 0x008fca0008000000 */
[----:B0-----:R-:W-:Y:S02]  /*a8c0*/  F2FP.SATFINITE.E4M3.F32.PACK_AB_MERGE_C R3, RZ, R0, RZ ;  /* 0x00000000ff03723e */ /* 0x001fe400048070ff */
[----:B------:R-:W-:-:S03]  /*a8d0*/  PRMT R0, RZ, 0x7610, R0 ;  /* 0x00007610ff007816 */ /* 0x000fc60000000000 */
[----:B------:R0:W-:Y:S01]  /*a8e0*/  @!P2 STG.E.U8 desc[UR20][R24.64+0xc9], R3 ;  /* 0x0000c9031800a986 */ /* 0x0001e2000c101114 */
[----:B------:R-:W-:Y:S05]  /*a8f0*/  @P4 BRA `(.L_x_238) ;  /* 0x0000000000044947 */ /* 0x000fea0003800000 */
[----:B------:R3:W5:Y:S02]  /*a900*/  LDG.E.U8 R0, desc[UR20][R30.64+0xc8] ;  /* 0x0000c8141e007981 */ /* 0x000764000c1e1100 */
.L_x_238:
[----:B------:R-:W-:Y:S05]  /*a910*/  BSYNC B1 ;  /* 0x0000000000017941 */ /* 0x000fea0003800000 */
.L_x_237:
[----:B------:R-:W2:Y:S01]  /*a920*/  LDL.LU R2, [R1+0x8] ;  /* 0x0000080001027983 */ /* 0x000ea20000300800 */
        /* <DEDUP_REMOVED lines=12> */
.L_x_240:
[----:B------:R-:W-:Y:S05]  /*a9f0*/  BSYNC B1 ;  /* 0x0000000000017941 */ /* 0x000fea0003800000 */
.L_x_239:
        /* <DEDUP_REMOVED lines=13> */
.L_x_242:
[----:B------:R-:W-:Y:S05]  /*aad0*/  BSYNC B1 ;  /* 0x0000000000017941 */ /* 0x000fea0003800000 */
.L_x_241:
        /* <DEDUP_REMOVED lines=13> */
.L_x_244:
[----:B------:R-:W-:Y:S05]  /*abb0*/  BSYNC B1 ;  /* 0x0000000000017941 */ /* 0x000fea0003800000 */
.L_x_243:
        /* <DEDUP_REMOVED lines=13> */
.L_x_246:
[----:B------:R-:W-:Y:S05]  /*ac90*/  BSYNC B1 ;  /* 0x0000000000017941 */ /* 0x000fea0003800000 */
.L_x_245:
        /* <DEDUP_REMOVED lines=13> */
.L_x_248:
[----:B------:R-:W-:Y:S05]  /*ad70*/  BSYNC B1 ;  /* 0x0000000000017941 */ /* 0x000fea0003800000 */
.L_x_247:
        /* <DEDUP_REMOVED lines=13> */
.L_x_250:
[----:B------:R-:W-:Y:S05]  /*ae50*/  BSYNC B1 ;  /* 0x0000000000017941 */ /* 0x000fea0003800000 */
.L_x_249:
        /* <DEDUP_REMOVED lines=13> */
.L_x_252:
[----:B------:R-:W-:Y:S05]  /*af30*/  BSYNC B1 ;  /* 0x0000000000017941 */ /* 0x000fea0003800000 */
.L_x_251:
        /* <DEDUP_REMOVED lines=13> */
.L_x_254:
[----:B------:R-:W-:Y:S05]  /*b010*/  BSYNC B1 ;  /* 0x0000000000017941 */ /* 0x000fea0003800000 */
.L_x_253:
        /* <DEDUP_REMOVED lines=13> */
.L_x_256:
[----:B------:R-:W-:Y:S05]  /*b0f0*/  BSYNC B1 ;  /* 0x0000000000017941 */ /* 0x000fea0003800000 */
.L_x_255:
        /* <DEDUP_REMOVED lines=13> */
.L_x_258:
[----:B------:R-:W-:Y:S05]  /*b1d0*/  BSYNC B1 ;  /* 0x0000000000017941 */ /* 0x000fea0003800000 */
.L_x_257:
        /* <DEDUP_REMOVED lines=13> */
.L_x_260:
[----:B------:R-:W-:Y:S05]  /*b2b0*/  BSYNC B1 ;  /* 0x0000000000017941 */ /* 0x000fea0003800000 */
.L_x_259:
        /* <DEDUP_REMOVED lines=13> */
.L_x_262:
[----:B------:R-:W-:Y:S05]  /*b390*/  BSYNC B1 ;  /* 0x0000000000017941 */ /* 0x000fea0003800000 */
.L_x_261:
        /* <DEDUP_REMOVED lines=13> */
.L_x_264:
[----:B------:R-:W-:Y:S05]  /*b470*/  BSYNC B1 ;  /* 0x0000000000017941 */ /* 0x000fea0003800000 */
.L_x_263:
        /* <DEDUP_REMOVED lines=13> */
.L_x_266:
[----:B------:R-:W-:Y:S05]  /*b550*/  BSYNC B1 ;  /* 0x0000000000017941 */ /* 0x000fea0003800000 */
.L_x_265:
        /* <DEDUP_REMOVED lines=13> */
.L_x_268:
[----:B------:R-:W-:Y:S05]  /*b630*/  BSYNC B1 ;  /* 0x0000000000017941 */ /* 0x000fea0003800000 */
.L_x_267:
        /* <DEDUP_REMOVED lines=13> */
.L_x_270:
[----:B------:R-:W-:Y:S05]  /*b710*/  BSYNC B1 ;  /* 0x0000000000017941 */ /* 0x000fea0003800000 */
.L_x_269:
        /* <DEDUP_REMOVED lines=13> */
.L_x_272:
[----:B------:R-:W-:Y:S05]  /*b7f0*/  BSYNC B1 ;  /* 0x0000000000017941 */ /* 0x000fea0003800000 */
.L_x_271:
        /* <DEDUP_REMOVED lines=13> */
.L_x_274:
[----:B------:R-:W-:Y:S05]  /*b8d0*/  BSYNC B1 ;  /* 0x0000000000017941 */ /* 0x000fea0003800000 */
.L_x_273:
        /* <DEDUP_REMOVED lines=13> */
.L_x_276:
[----:B------:R-:W-:Y:S05]  /*b9b0*/  BSYNC B1 ;  /* 0x0000000000017941 */ /* 0x000fea0003800000 */
.L_x_275:
        /* <DEDUP_REMOVED lines=13> */
.L_x_278:
[----:B------:R-:W-:Y:S05]  /*ba90*/  BSYNC B1 ;  /* 0x0000000000017941 */ /* 0x000fea0003800000 */
.L_x_277:
        /* <DEDUP_REMOVED lines=13> */
.L_x_280:
[----:B------:R-:W-:Y:S05]  /*bb70*/  BSYNC B1 ;  /* 0x0000000000017941 */ /* 0x000fea0003800000 */
.L_x_279:
        /* <DEDUP_REMOVED lines=13> */
.L_x_282:
[----:B------:R-:W-:Y:S05]  /*bc50*/  BSYNC B1 ;  /* 0x0000000000017941 */ /* 0x000fea0003800000 */
.L_x_281:
        /* <DEDUP_REMOVED lines=13> */
.L_x_284:
[----:B------:R-:W-:Y:S05]  /*bd30*/  BSYNC B1 ;  /* 0x0000000000017941 */ /* 0x000fea0003800000 */
.L_x_283:
        /* <DEDUP_REMOVED lines=13> */
.L_x_286:
[----:B------:R-:W-:Y:S05]  /*be10*/  BSYNC B1 ;  /* 0x0000000000017941 */ /* 0x000fea0003800000 */
.L_x_285:
        /* <DEDUP_REMOVED lines=13> */
.L_x_288:
[----:B------:R-:W-:Y:S05]  /*bef0*/  BSYNC B1 ;  /* 0x0000000000017941 */ /* 0x000fea0003800000 */
.L_x_287:
[----:B------:R-:W-:Y:S05]  /*bf00*/  @P1 BRA `(.L_x_289) ;  /* 0x00000020009c1947 */ /* 0x000fea0003800000 */
[----:B------:R-:W2:Y:S01]  /*bf10*/  LDL.LU R2, [R1+0x6c] ;  /* 0x00006c0001027983 */ /* 0x000ea20000300800 */
[----:B-----5:R-:W-:-:S04]  /*bf20*/  LOP3.LUT R0, R0, 0xff, RZ, 0xc0, !PT ;  /* 0x000000ff00007812 */ /* 0x020fc800078ec0ff */
[----:B------:R-:W-:-:S05]  /*bf30*/  F2FP.F16.E4M3.UNPACK_B R0, R0 ;  /* 0x00000000ff00723e */ /* 0x000fca00020006ff */
[----:B------:R-:W-:-:S05]  /*bf40*/  HADD2.F32 R0, -RZ, R0.H0_H0 ;  /* 0x20000000ff007230 */ /* 0x000fca0000004100 */
[----:B------:R-:W-:-:S04]  /*bf50*/  FMUL R0, R0, UR23 ;  /* 0x0000001700007c20 */ /* 0x000fc80008400000 */
[----:B--2---:R-:W-:-:S05]  /*bf60*/  FFMA R0, R2, UR22, R0 ;  /* 0x0000001602007c23 */ /* 0x004fca0008000000 */
[----:B0-----:R-:W-:-:S05]  /*bf70*/  F2FP.SATFINITE.E4M3.F32.PACK_AB_MERGE_C R3, RZ, R0, RZ ;  /* 0x00000000ff03723e */ /* 0x001fca00048070ff */
[----:B------:R0:W-:Y:S01]  /*bf80*/  STG.E.U8 desc[UR20][R26.64+0xf9], R3 ;  /* 0x0000f9031a007986 */ /* 0x0001e2000c101114 */
[----:B------:R-:W-:Y:S05]  /*bf90*/  BRA `(.L_x_289) ;  /* 0x0000002000787947 */ /* 0x000fea0003800000 */
.L_x_32:
[----:B------:R-:W-:Y:S01]  /*bfa0*/  ISETP.GE.AND P1, PT, R38, 0x1, PT ;  /* 0x000000012600780c */ /* 0x000fe20003f26270 */
[----:B------:R-:W-:Y:S01]  /*bfb0*/  FMUL R228, R228, UR22 ;  /* 0x00000016e4e47c20 */ /* 0x000fe20008400000 */
[----:B------:R-:W-:Y:S01]  /*bfc0*/  FMUL R227, R227, UR22 ;  /* 0x00000016e3e37c20 */ /* 0x000fe20008400000 */
[----:B------:R-:W-:Y:S01]  /*bfd0*/  ISETP.GE.AND P0, PT, R38, 0x9, PT ;  /* 0x000000092600780c */ /* 0x000fe20003f06270 */
[----:B------:R-:W-:Y:S01]  /*bfe0*/  FMUL R226, R226, UR22 ;  /* 0x00000016e2e27c20 */ /* 0x000fe20008400000 */
[C---:B------:R-:W-:Y:S02]  /*bff0*/  ISETP.LT.OR P4, PT, R35.reuse, 0x1, !P1 ;  /* 0x000000012300780c */ /* 0x040fe40004f81670 */
[----:B------:R-:W-:Y:S02]  /*c000*/  ISETP.LT.OR P5, PT, R35, 0x2, !P1 ;  /* 0x000000022300780c */ /* 0x000fe40004fa1670 */
[----:B------:R-:W-:Y:S02]  /*c010*/  F2FP.SATFINITE.E4M3.F32.PACK_AB_MERGE_C R29, RZ, R228, RZ ;  /* 0x000000e4ff1d723e */ /* 0x000fe400048070ff */
[----:B------:R-:W-:-:S02]  /*c020*/  F2FP.SATFINITE.E4M3.F32.PACK_AB_MERGE_C R227, RZ, R227, RZ ;  /* 0x000000e3ffe3723e */ /* 0x000fc400048070ff */
[----:B------:R-:W-:Y:S01]  /*c030*/  ISETP.LT.OR P2, PT, R35, 0x1, !P0 ;  /* 0x000000012300780c */ /* 0x000fe20004741670 */
[----:B------:R-:W-:-:S04]  /*c040*/  FMUL R225, R225, UR22 ;  /* 0x00000016e1e17c20 */ /* 0x000fc80008400000 */
[----:B------:R0:W-:Y:S01]  /*c050*/  @!P4 STG.E.U8 desc[UR20][R24.64], R29 ;  /* 0x0000001d1800c986 */ /* 0x0001e2000c101114 */
[----:B------:R-:W-:-:S03]  /*c060*/  ISETP.LT.OR P4, PT, R35, 0x2, !P0 ;  /* 0x000000022300780c */ /* 0x000fc60004781670 */
[----:B------:R1:W-:Y:S01]  /*c070*/  @!P5 STG.E.U8 desc[UR20][R24.64+0x1], R227 ;  /* 0x000001e31800d986 */ /* 0x0003e2000c101114 */
[C---:B------:R-:W-:Y:S01]  /*c080*/  ISETP.LT.OR P5, PT, R35.reuse, 0x9, !P1 ;  /* 0x000000092300780c */ /* 0x040fe20004fa1670 */
[----:B------:R-:W-:Y:S01]  /*c090*/  FMUL R224, R224, UR22 ;  /* 0x00000016e0e07c20 */ /* 0x000fe20008400000 */
[----:B------:R-:W-:Y:S01]  /*c0a0*/  ISETP.LT.OR P6, PT, R35, 0xa, !P1 ;  /* 0x0000000a2300780c */ /* 0x000fe20004fc1670 */
[----:B------:R-:W-:Y:S01]  /*c0b0*/  FMUL R223, R223, UR22 ;  /* 0x00000016dfdf7c20 */ /* 0x000fe20008400000 */
[----:B------:R-:W-:Y:S02]  /*c0c0*/  F2FP.SATFINITE.E4M3.F32.PACK_AB_MERGE_C R31, RZ, R226, RZ ;  /* 0x000000e2ff1f723e */ /* 0x000fe400048070ff */
[----:B------:R-:W-:Y:S02]  /*c0d0*/  F2FP.SATFINITE.E4M3.F32.PACK_AB_MERGE_C R225, RZ, R225, RZ ;  /* 0x000000e1ffe1723e */ /* 0x000fe400048070ff */
[----:B0-----:R-:W-:Y:S01]  /*c0e0*/  F2FP.SATFINITE.E4M3.F32.PACK_AB_MERGE_C R29, RZ, R224, RZ ;  /* 0x000000e0ff1d723e */ /* 0x001fe200048070ff */
[----:B------:R-:W-:Y:S01]  /*c0f0*/  @!P2 STG.E.U8 desc[UR20][R26.64], R31 ;  /* 0x0000001f1a00a986 */ /* 0x000fe2000c101114 */
[----:B------:R-:W-:-:S02]  /*c100*/  F2FP.SATFINITE.E4M3.F32.PACK_AB_MERGE_C R223, RZ, R223, RZ ;  /* 0x000000dfffdf723e */ /* 0x000fc400048070ff */
[C---:B------:R-:W-:Y:S01]  /*c110*/  ISETP.LT.OR P2, PT, R35.reuse, 0x9, !P0 ;  /* 0x000000092300780c */ /* 0x040fe20004741670 */
[----:B------:R-:W-:Y:S01]  /*c120*/  @!P4 STG.E.U8 desc[UR20][R26.64+0x1], R225 ;  /* 0x000001e11a00c986 */ /* 0x000fe2000c101114 */
[----:B------:R-:W-:-:S03]  /*c130*/  ISETP.LT.OR P4, PT, R35, 0xa, !P0 ;  /* 0x0000000a2300780c */ /* 0x000fc60004781670 */
[----:B------:R0:W-:Y:S01]  /*c140*/  @!P5 STG.E.U8 desc[UR20][R24.64+0x8], R29 ;  /* 0x0000081d1800d986 */ /* 0x0001e2000c101114 */
[----:B------:R-:W-:Y:S01]  /*c150*/  ISETP.LT.OR P5, PT, R35, 0x11, !P1 ;  /* 0x000000112300780c */ /* 0x000fe20004fa1670 */
[----:B------:R-:W-:Y:S01]  /*c160*/  FMUL R222, R222, UR22 ;  /* 0x00000016dede7c20 */ /* 0x000fe20008400000 */
[----:B------:R-:W-:Y:S01]  /*c170*/  FMUL R221, R221, UR22 ;  /* 0x00000016dddd7c20 */ /* 0x000fe20008400000 */
[----:B------:R-:W-:Y:S01]  /*c180*/  FMUL R220, R220, UR22 ;  /* 0x00000016dcdc7c20 */ /* 0x000fe20008400000 */
[----:B------:R-:W-:Y:S01]  /*c190*/  @!P6 STG.E.U8 desc[UR20][R24.64+0x9], R223 ;  /* 0x000009df1800e986 */ /* 0x000fe2000c101114 */
[----:B------:R-:W-:Y:S01]  /*c1a0*/  ISETP.LT.OR P6, PT, R35, 0x12, !P1 ;  /* 0x000000122300780c */ /* 0x000fe20004fc1670 */
[----:B------:R-:W-:Y:S01]  /*c1b0*/  FMUL R219, R219, UR22 ;  /* 0x00000016dbdb7c20 */ /* 0x000fe20008400000 */
[----:B------:R-:W-:Y:S01]  /*c1c0*/  F2FP.SATFINITE.E4M3.F32.PACK_AB_MERGE_C R33, RZ, R222, RZ ;  /* 0x000000deff21723e */ /* 0x000fe200048070ff */
[----:B-1----:R-:W2:Y:S01]  /*c1d0*/  LDL.LU R227, [R1+0x8] ;  /* 0x0000080001e37983 */ /* 0x002ea20000300800 */
[----:B------:R-:W-:-:S02]  /*c1e0*/  F2FP.SATFINITE.E4M3.F32.PACK_AB_MERGE_C R221, RZ, R221, RZ ;  /* 0x000000ddffdd723e */ /* 0x000fc400048070ff */
[----:B0-----:R-:W-:Y:S01]  /*c1f0*/  F2FP.SATFINITE.E4M3.F32.PACK_AB_MERGE_C R29, RZ, R220, RZ ;  /* 0x000000dcff1d723e */ /* 0x001fe200048070ff */
[----:B------:R-:W3:Y:S04]  /*c200*/  LDL.LU R226, [R1+0x4] ;  /* 0x0000040001e27983 */ /* 0x000ee80000300800 */
[----:B------:R-:W4:Y:S01]  /*c210*/  LDL.LU R224, [R1] ;  /* 0x0000000001e07983 */ /* 0x000f220000300800 */
[----:B------:R-:W-:-:S03]  /*c220*/  F2FP.SATFINITE.E4M3.F32.PACK_AB_MERGE_C R219, RZ, R219, RZ ;  /* 0x000000dbffdb723e */ /* 0x000fc600048070ff */
[----:B------:R-:W-:Y:S01]  /*c230*/  @!P2 STG.E.U8 desc[UR20][R26.64+0x8], R33 ;  /* 0x000008211a00a986 */ /* 0x000fe2000c101114 */
[----:B------:R-:W-:-:S03]  /*c240*/  ISETP.LT.OR P2, PT, R35, 0x11, !P0 ;  /* 0x000000112300780c */ /* 0x000fc60004741670 */
        /* <DEDUP_REMOVED lines=11> */
[----:B------:R-:W-:Y:S01]  /*c300*/  FMUL R214, R214, UR22 ;  /* 0x00000016d6d67c20 */ /* 0x000fe20008400000 */
[----:B------:R-:W-:Y:S01]  /*c310*/  F2FP.SATFINITE.E4M3.F32.PACK_AB_MERGE_C R217, RZ, R217, RZ ;  /* 0x000000d9ffd9723e */ /* 0x000fe200048070ff */
[----:B------:R-:W-:Y:S01]  /*c320*/  FMUL R213, R213, UR22 ;  /* 0x00000016d5d57c20 */ /* 0x000fe20008400000 */
[----:B0-----:R-:W-:Y:S01]  /*c330*/  F2FP.SATFINITE.E4M3.F32.PACK_AB_MERGE_C R29, RZ, R216, RZ ;  /* 0x000000d8ff1d723e */ /* 0x001fe200048070ff */
[----:B------:R-:W-:Y:S01]  /*c340*/  @!P2 STG.E.U8 desc[UR20][R26.64+0x10], R31 ;  /* 0x0000101f1a00a986 */ /* 0x000fe2000c101114 */
[----:B------:R-:W-:-:S02]  /*c350*/  F2FP.SATFINITE.E4M3.F32.PACK_AB_MERGE_C R215, RZ, R215, RZ ;  /* 0x000000d7ffd7723e */ /* 0x000fc400048070ff */
[C---:B------:R-:W-:Y:S01]  /*c360*/  ISETP.LT.OR P2, PT, R35.reuse, 0x19, !P0 ;  /* 0x000000192300780c */ /* 0x040fe20004741670 */
[----:B------:R-:W-:Y:S01]  /*c370*/  @!P4 STG.E.U8 desc[UR20][R26.64+0x11], R217 ;  /* 0x000011d91a00c986 */ /* 0x000fe2000c101114 */
[----:B------:R-:W-:-:S03]  /*c380*/  ISETP.LT.OR P4, PT, R35, 0x1a, !P0 ;  /* 0x0000001a2300780c */ /* 0x000fc60004781670 */
[----:B------:R0:W-:Y:S01]  /*c390*/  @!P5 STG.E.U8 desc[UR20][R24.64+0x18], R29 ;  /* 0x0000181d1800d986 */ /* 0x0001e2000c101114 */
[C---:B------:R-:W-:Y:S01]  /*c3a0*/  ISETP.LT.OR P5, PT, R35.reuse, 0x21, !P1 ;  /* 0x000000212300780c */ /* 0x040fe20004fa1670 */
[----:B------:R-:W-:Y:S02]  /*c3b0*/  FMUL R212, R212, UR22 ;  /* 0x00000016d4d47c20 */ /* 0x000fe40008400000 */
[----:B------:R-:W-:Y:S01]  /*c3c0*/  @!P6 STG.E.U8 desc[UR20][R24.64+0x19], R215 ;  /* 0x000019d71800e986 */ /* 0x000fe2000c101114 */
[----:B------:R-:W-:Y:S01]  /*c3d0*/  ISETP.LT.OR P6, PT, R35, 0x22, !P1 ;  /* 0x000000222300780c */ /* 0x000fe20004fc1670 */
[----:B------:R-:W-:Y:S01]  /*c3e0*/  FMUL R211, R211, UR22 ;  /* 0x00000016d3d37c20 */ /* 0x000fe20008400000 */
[----:B------:R-:W-:Y:S01]  /*c3f0*/  F2FP.SATFINITE.E4M3.F32.PACK_AB_MERGE_C R33, RZ, R214, RZ ;  /* 0x000000d6ff21723e */ /* 0x000fe200048070ff */
[----:B------:R-:W-:Y:S01]  /*c400*/  FMUL R210, R210, UR22 ;  /* 0x00000016d2d27c20 */ /* 0x000fe20008400000 */
[----:B------:R-:W-:Y:S01]  /*c410*/  F2FP.SATFINITE.E4M3.F32.PACK_AB_MERGE_C R213, RZ, R213, RZ ;  /* 0x000000d5ffd5723e */ /* 0x000fe200048070ff */
[----:B------:R-:W-:Y:S01]  /*c420*/  FMUL R209, R209, UR22 ;  /* 0x00000016d1d17c20 */ /* 0x000fe20008400000 */
        /* <DEDUP_REMOVED lines=8> */
[----:B------:R-:W-:-:S03]  /*c4b0*/  ISETP.LT.OR P5, PT, R35, 0x29, !P1 ;  /* 0x000000292300780c */ /* 0x000fc60004fa1670 */
        /* <DEDUP_REMOVED lines=240> */
[----:B------:R1:W-:Y:S01]  /*d3c0*/  @!P6 STG.E.U8 desc[UR20][R24.64+0x99], R23 ;  /* 0x000099171800e986 */ /* 0x0003e2000c101114 */
        /* <DEDUP_REMOVED lines=11> */
[----:B------:R0:W-:Y:S01]  /*d480*/  @!P4 STG.E.U8 desc[UR20][R26.64+0x99], R21 ;  /* 0x000099151a00c986 */ /* 0x0001e2000c101114 */
[----:B------:R-:W-:-:S03]  /*d490*/  ISETP.LT.OR P4, PT, R35, 0xa2, !P0 ;  /* 0x000000a22300780c */ /* 0x000fc60004781670 */
[----:B------:R-:W-:Y:S01]  /*d4a0*/  @!P5 STG.E.U8 desc[UR20][R24.64+0xa0], R29 ;  /* 0x0000a01d1800d986 */ /* 0x000fe2000c101114 */
[----:B------:R-:W-:-:S03]  /*d4b0*/  ISETP.LT.OR P5, PT, R35, 0xa9, !P1 ;  /* 0x000000a92300780c */ /* 0x000fc60004fa1670 */
[----:B------:R2:W-:Y:S01]  /*d4c0*/  @!P6 STG.E.U8 desc[UR20][R24.64+0xa1], R19 ;  /* 0x0000a1131800e986 */ /* 0x0005e2000c101114 */
[----:B------:R-:W-:Y:S01]  /*d4d0*/  ISETP.LT.OR P6, PT, R35, 0xaa, !P1 ;  /* 0x000000aa2300780c */ /* 0x000fe20004fc1670 */
[----:B------:R-:W-:Y:S01]  /*d4e0*/  FMUL R15, R15, UR22 ;  /* 0x000000160f0f7c20 */ /* 0x000fe20008400000 */
[----:B-1----:R-:W-:Y:S01]  /*d4f0*/  F2FP.SATFINITE.E4M3.F32.PACK_AB_MERGE_C R23, RZ, R18, RZ ;  /* 0x00000012ff17723e */ /* 0x002fe200048070ff */
[----:B------:R-:W-:Y:S01]  /*d500*/  FMUL R14, R14, UR22 ;  /* 0x000000160e0e7c20 */ /* 0x000fe20008400000 */
[----:B------:R-:W-:Y:S01]  /*d510*/  F2FP.SATFINITE.E4M3.F32.PACK_AB_MERGE_C R17, RZ, R17, RZ ;  /* 0x00000011ff11723e */ /* 0x000fe200048070ff */
[----:B------:R-:W-:Y:S01]  /*d520*/  FMUL R13, R13, UR22 ;  /* 0x000000160d0d7c20 */ /* 0x000fe20008400000 */
[----:B0-----:R-:W-:Y:S01]  /*d530*/  F2FP.SATFINITE.E4M3.F32.PACK_AB_MERGE_C R21, RZ, R16, RZ ;  /* 0x00000010ff15723e */ /* 0x001fe200048070ff */
[----:B------:R-:W-:Y:S01]  /*d540*/  @!P2 STG.E.U8 desc[UR20][R26.64+0xa0], R23 ;  /* 0x0000a0171a00a986 */ /* 0x000fe2000c101114 */
[----:B------:R-:W-:Y:S02]  /*d550*/  F2FP.SATFINITE.E4M3.F32.PACK_AB_MERGE_C R15, RZ, R15, RZ ;  /* 0x0000000fff0f723e */ /* 0x000fe400048070ff */
[C---:B------:R-:W-:Y:S01]  /*d560*/  ISETP.LT.OR P2, PT, R35.reuse, 0xa9, !P0 ;  /* 0x000000a92300780c */ /* 0x040fe20004741670 */
[----:B------:R-:W-:Y:S01]  /*d570*/  @!P4 STG.E.U8 desc[UR20][R26.64+0xa1], R17 ;  /* 0x0000a1111a00c986 */ /* 0x000fe2000c101114 */
[----:B------:R-:W-:-:S03]  /*d580*/  ISETP.LT.OR P4, PT, R35, 0xaa, !P0 ;  /* 0x000000aa2300780c */ /* 0x000fc60004781670 */
[----:B------:R-:W-:Y:S01]  /*d590*/  @!P5 STG.E.U8 desc[UR20][R24.64+0xa8], R21 ;  /* 0x0000a8151800d986 */ /* 0x000fe2000c101114 */
[C---:B------:R-:W-:Y:S01]  /*d5a0*/  ISETP.LT.OR P5, PT, R35.reuse, 0xb1, !P1 ;  /* 0x000000b12300780c */ /* 0x040fe20004fa1670 */
[----:B------:R-:W-:Y:S02]  /*d5b0*/  FMUL R12, R12, UR22 ;  /* 0x000000160c0c7c20 */ /* 0x000fe40008400000 */
[----:B------:R0:W-:Y:S01]  /*d5c0*/  @!P6 STG.E.U8 desc[UR20][R24.64+0xa9], R15 ;  /* 0x0000a90f1800e986 */ /* 0x0001e2000c101114 */
[----:B------:R-:W-:Y:S01]  /*d5d0*/  ISETP.LT.OR P6, PT, R35, 0xb2, !P1 ;  /* 0x000000b22300780c */ /* 0x000fe20004fc1670 */
[----:B------:R-:W-:Y:S01]  /*d5e0*/  FMUL R11, R11, UR22 ;  /* 0x000000160b0b7c20 */ /* 0x000fe20008400000 */
[----:B--2---:R-:W-:Y:S01]  /*d5f0*/  F2FP.SATFINITE.E4M3.F32.PACK_AB_MERGE_C R19, RZ, R14, RZ ;  /* 0x0000000eff13723e */ /* 0x004fe200048070ff */
[----:B------:R-:W2:Y:S01]  /*d600*/  LDL.LU R223, [R1+0x18] ;  /* 0x0000180001df7983 */ /* 0x000ea20000300800 */
[----:B------:R-:W-:Y:S02]  /*d610*/  F2FP.SATFINITE.E4M3.F32.PACK_AB_MERGE_C R13, RZ, R13, RZ ;  /* 0x0000000dff0d723e */ /* 0x000fe400048070ff */
[----:B------:R-:W-:Y:S01]  /*d620*/  F2FP.SATFINITE.E4M3.F32.PACK_AB_MERGE_C R11, RZ, R11, RZ ;  /* 0x0000000bff0b723e */ /* 0x000fe200048070ff */
[----:B------:R-:W-:Y:S01]  /*d630*/  @!P2 STG.E.U8 desc[UR20][R26.64+0xa8], R19 ;  /* 0x0000a8131a00a986 */ /* 0x000fe2000c101114 */
[----:B0-----:R-:W-:-:S03]  /*d640*/  F2FP.SATFINITE.E4M3.F32.PACK_AB_MERGE_C R15, RZ, R12, RZ ;  /* 0x0000000cff0f723e */ /* 0x001fc600048070ff */
[----:B------:R0:W-:Y:S01]  /*d650*/  @!P4 STG.E.U8 desc[UR20][R26.64+0xa9], R13 ;  /* 0x0000a90d1a00c986 */ /* 0x0001e2000c101114 */
[C---:B------:R-:W-:Y:S02]  /*d660*/  ISETP.LT.OR P2, PT, R35.reuse, 0xb1, !P0 ;  /* 0x000000b12300780c */ /* 0x040fe40004741670 */
[C---:B------:R-:W-:Y:S01]  /*d670*/  ISETP.LT.OR P4, PT, R35.reuse, 0xb2, !P0 ;  /* 0x000000b22300780c */ /* 0x040fe20004781670 */
[----:B------:R-:W-:Y:S01]  /*d680*/  @!P5 STG.E.U8 desc[UR20][R24.64+0xb0], R15 ;  /* 0x0000b00f1800d986 */ /* 0x000fe2000c101114 */
[----:B------:R-:W-:Y:S01]  /*d690*/  ISETP.LT.OR P5, PT, R35, 0xb9, !P1 ;  /* 0x000000b92300780c */ /* 0x000fe20004fa1670 */
[----:B------:R-:W-:Y:S01]  /*d6a0*/  FMUL R10, R10, UR22 ;  /* 0x000000160a0a7c20 */ /* 0x000fe20008400000 */
[----:B------:R-:W-:Y:S01]  /*d6b0*/  FMUL R9, R9, UR22 ;  /* 0x0000001609097c20 */ /* 0x000fe20008400000 */
[----:B------:R-:W2:Y:S01]  /*d6c0*/  LDL.LU R222, [R1+0x14] ;  /* 0x0000140001de7983 */ /* 0x000ea20000300800 */
[----:B------:R-:W-:-:S03]  /*d6d0*/  FMUL R8, R8, UR22 ;  /* 0x0000001608087c20 */ /* 0x000fc60008400000 */
[----:B------:R-:W2:Y:S01]  /*d6e0*/  LDL.LU R220, [R1+0x10] ;  /* 0x0000100001dc7983 */ /* 0x000ea20000300800 */
[----:B------:R-:W-:-:S03]  /*d6f0*/  F2FP.SATFINITE.E4M3.F32.PACK_AB_MERGE_C R17, RZ, R10, RZ ;  /* 0x0000000aff11723e */ /* 0x000fc600048070ff */
[----:B------:R-:W2:Y:S01]  /*d700*/  LDL.LU R221, [R1+0xc] ;  /* 0x00000c0001dd7983 */ /* 0x000ea20000300800 */
[----:B------:R-:W-:Y:S01]  /*d710*/  F2FP.SATFINITE.E4M3.F32.PACK_AB_MERGE_C R9, RZ, R9, RZ ;  /* 0x00000009ff09723e */ /* 0x000fe200048070ff */
[----:B------:R-:W-:Y:S01]  /*d720*/  FMUL R7, R7, UR22 ;  /* 0x0000001607077c20 */ /* 0x000fe20008400000 */
[----:B0-----:R-:W-:Y:S01]  /*d730*/  F2FP.SATFINITE.E4M3.F32.PACK_AB_MERGE_C R13, RZ, R8, RZ ;  /* 0x00000008ff0d723e */ /* 0x001fe200048070ff */
[----:B------:R0:W-:Y:S01]  /*d740*/  @!P6 STG.E.U8 desc[UR20][R24.64+0xb1], R11 ;  /* 0x0000b10b1800e986 */ /* 0x0001e2000c101114 */
[----:B------:R-:W-:Y:S01]  /*d750*/  ISETP.LT.OR P6, PT, R35, 0xba, !P1 ;  /* 0x000000ba2300780c */ /* 0x000fe20004fc1670 */
[----:B-----5:R-:W-:Y:S01]  /*d760*/  FMUL R2, R2, UR22 ;  /* 0x0000001602027c20 */ /* 0x020fe20008400000 */
[----:B------:R-:W-:Y:S01]  /*d770*/  F2FP.SATFINITE.E4M3.F32.PACK_AB_MERGE_C R7, RZ, R7, RZ ;  /* 0x00000007ff07723e */ /* 0x000fe200048070ff */
[----:B------:R-:W-:Y:S01]  /*d780*/  @!P2 STG.E.U8 desc[UR20][R26.64+0xb0], R17 ;  /* 0x0000b0111a00a986 */ /* 0x000fe2000c101114 */
[----:B------:R-:W-:Y:S01]  /*d790*/  FMUL R3, R3, UR22 ;  /* 0x0000001603037c20 */ /* 0x000fe20008400000 */
[----:B------:R-:W-:Y:S01]  /*d7a0*/  FMUL R4, R4, UR22 ;  /* 0x0000001604047c20 */ /* 0x000fe20008400000 */
[C---:B------:R-:W-:Y:S01]  /*d7b0*/  ISETP.LT.OR P2, PT, R35.reuse, 0xb9, !P0 ;  /* 0x000000b92300780c */ /* 0x040fe20004741670 */
[----:B------:R1:W-:Y:S01]  /*d7c0*/  @!P4 STG.E.U8 desc[UR20][R26.64+0xb1], R9 ;  /* 0x0000b1091a00c986 */ /* 0x0003e2000c101114 */
[----:B------:R-:W-:Y:S01]  /*d7d0*/  ISETP.LT.OR P4, PT, R35, 0xba, !P0 ;  /* 0x000000ba2300780c */ /* 0x000fe20004781670 */
[----:B------:R-:W-:Y:S01]  /*d7e0*/  FMUL R6, R6, UR22 ;  /* 0x0000001606067c20 */ /* 0x000fe20008400000 */
[----:B------:R-:W-:Y:S01]  /*d7f0*/  FMUL R5, R5, UR22 ;  /* 0x0000001605057c20 */ /* 0x000fe20008400000 */
[----:B------:R3:W-:Y:S01]  /*d800*/  @!P5 STG.E.U8 desc[UR20][R24.64+0xb8], R13 ;  /* 0x0000b80d1800d986 */ /* 0x0007e2000c101114 */
[----:B------:R-:W-:Y:S01]  /*d810*/  ISETP.LT.OR P5, PT, R35, 0xc1, !P1 ;  /* 0x000000c12300780c */ /* 0x000fe20004fa1670 */
[----:B------:R-:W-:Y:S01]  /*d820*/  FMUL R0, R0, UR22 ;  /* 0x0000001600007c20 */ /* 0x000fe20008400000 */
[----:B0-----:R-:W-:Y:S01]  /*d830*/  F2FP.SATFINITE.E4M3.F32.PACK_AB_MERGE_C R11, RZ, R6, RZ ;  /* 0x00000006ff0b723e */ /* 0x001fe200048070ff */
[----:B------:R-:W2:Y:S01]  /*d840*/  LDL.LU R225, [R1+0x1c] ;  /* 0x00001c0001e17983 */ /* 0x000ea20000300800 */
[----:B------:R-:W-:-:S03]  /*d850*/  F2FP.SATFINITE.E4M3.F32.PACK_AB_MERGE_C R5, RZ, R5, RZ ;  /* 0x00000005ff05723e */ /* 0x000fc600048070ff */
[----:B------:R0:W-:Y:S01]  /*d860*/  @!P6 STG.E.U8 desc[UR20][R24.64+0xb9], R7 ;  /* 0x0000b9071800e986 */ /* 0x0001e2000c101114 */
[----:B-1----:R-:W-:Y:S01]  /*d870*/  F2FP.SATFINITE.E4M3.F32.PACK_AB_MERGE_C R9, RZ, R4, RZ ;  /* 0x00000004ff09723e */ /* 0x002fe200048070ff */
[----:B------:R-:W-:Y:S01]  /*d880*/  FMUL R4, R227, UR22 ;  /* 0x00000016e3047c20 */ /* 0x000fe20008400000 */
[C---:B------:R-:W-:Y:S01]  /*d890*/  ISETP.LT.OR P6, PT, R35.reuse, 0xc2, !P1 ;  /* 0x000000c22300780c */ /* 0x040fe20004fc1670 */
[----:B------:R-:W-:Y:S01]  /*d8a0*/  @!P2 STG.E.U8 desc[UR20][R26.64+0xb8], R11 ;  /* 0x0000b80b1a00a986 */ /* 0x000fe2000c101114 */
[----:B---3--:R-:W-:Y:S01]  /*d8b0*/  F2FP.SATFINITE.E4M3.F32.PACK_AB_MERGE_C R13, RZ, R2, RZ ;  /* 0x00000002ff0d723e */ /* 0x008fe200048070ff */
[----:B----4-:R-:W-:Y:S01]  /*d8c0*/  FMUL R2, R224, UR22 ;  /* 0x00000016e0027c20 */ /* 0x010fe20008400000 */
[----:B------:R-:W-:Y:S01]  /*d8d0*/  ISETP.LT.OR P2, PT, R35, 0xc1, !P0 ;  /* 0x000000c12300780c */ /* 0x000fe20004741670 */
[----:B------:R-:W3:Y:S01]  /*d8e0*/  LDL.LU R224, [R1+0x20] ;  /* 0x0000200001e07983 */ /* 0x000ee20000300800 */
[----:B0-----:R-:W-:Y:S01]  /*d8f0*/  F2FP.SATFINITE.E4M3.F32.PACK_AB_MERGE_C R7, RZ, R3, RZ ;  /* 0x00000003ff07723e */ /* 0x001fe200048070ff */
[----:B------:R-:W-:-:S02]  /*d900*/  FMUL R3, R226, UR22 ;  /* 0x00000016e2037c20 */ /* 0x000fc40008400000 */
[----:B------:R0:W-:Y:S01]  /*d910*/  @!P4 STG.E.U8 desc[UR20][R26.64+0xb9], R5 ;  /* 0x0000b9051a00c986 */ /* 0x0001e2000c101114 */
[----:B------:R-:W-:-:S03]  /*d920*/  ISETP.LT.OR P4, PT, R35, 0xc2, !P0 ;  /* 0x000000c22300780c */ /* 0x000fc60004781670 */
[----:B------:R-:W4:Y:S04]  /*d930*/  LDL.LU R226, [R1+0x24] ;  /* 0x0000240001e27983 */ /* 0x000f280000300800 */
[----:B------:R-:W4:Y:S04]  /*d940*/  LDL.LU R227, [R1+0x28] ;  /* 0x0000280001e37983 */ /* 0x000f280000300800 */
[----:B------:R-:W-:Y:S01]  /*d950*/  @!P5 STG.E.U8 desc[UR20][R24.64+0xc0], R9 ;  /* 0x0000c0091800d986 */ /* 0x000fe2000c101114 */
[C---:B------:R-:W-:Y:S02]  /*d960*/  ISETP.LT.OR P5, PT, R35.reuse, 0xc9, !P1 ;  /* 0x000000c92300780c */ /* 0x040fe40004fa1670 */
[----:B0-----:R-:W-:Y:S01]  /*d970*/  F2FP.SATFINITE.E4M3.F32.PACK_AB_MERGE_C R5, RZ, R0, RZ ;  /* 0x00000000ff05723e */ /* 0x001fe200048070ff */
[----:B------:R0:W-:Y:S01]  /*d980*/  @!P6 STG.E.U8 desc[UR20][R24.64+0xc1], R7 ;  /* 0x0000c1071800e986 */ /* 0x0001e2000c101114 */
[----:B------:R-:W-:-:S03]  /*d990*/  ISETP.LT.OR P6, PT, R35, 0xca, !P1 ;  /* 0x000000ca2300780c */ /* 0x000fc60004fc1670 */
[----:B------:R-:W-:Y:S01]  /*d9a0*/  @!P2 STG.E.U8 desc[UR20][R26.64+0xc0], R13 ;  /* 0x0000c00d1a00a986 */ /* 0x000fe2000c101114 */
[----:B------:R-:W-:-:S03]  /*d9b0*/  ISETP.LT.OR P2, PT, R35, 0xc9, !P0 ;  /* 0x000000c92300780c */ /* 0x000fc60004741670 */
[----:B------:R1:W-:Y:S01]  /*d9c0*/  @!P4 STG.E.U8 desc[UR20][R26.64+0xc1], R5 ;  /* 0x0000c1051a00c986 */ /* 0x0003e2000c101114 */
[----:B0-----:R-:W-:Y:S02]  /*d9d0*/  F2FP.SATFINITE.E4M3.F32.PACK_AB_MERGE_C R7, RZ, R2, RZ ;  /* 0x00000002ff07723e */ /* 0x001fe400048070ff */
[----:B------:R-:W-:-:S03]  /*d9e0*/  ISETP.LT.OR P4, PT, R35, 0xca, !P0 ;  /* 0x000000ca2300780c */ /* 0x000fc60004781670 */
[----:B------:R0:W-:Y:S01]  /*d9f0*/  @!P5 STG.E.U8 desc[UR20][R24.64+0xc8], R7 ;  /* 0x0000c8071800d986 */ /* 0x0001e2000c101114 */
[----:B------:R-:W-:Y:S02]  /*da00*/  ISETP.LT.OR P5, PT, R35, 0xd1, !P1 ;  /* 0x000000d12300780c */ /* 0x000fe40004fa1670 */
[----:B------:R-:W-:Y:S02]  /*da10*/  F2FP.SATFINITE.E4M3.F32.PACK_AB_MERGE_C R9, RZ, R3, RZ ;  /* 0x00000003ff09723e */ /* 0x000fe400048070ff */
[----:B------:R-:W-:-:S03]  /*da20*/  F2FP.SATFINITE.E4M3.F32.PACK_AB_MERGE_C R11, RZ, R4, RZ ;  /* 0x00000004ff0b723e */ /* 0x000fc600048070ff */
[----:B------:R0:W-:Y:S04]  /*da30*/  @!P6 STG.E.U8 desc[UR20][R24.64+0xc9], R9 ;  /* 0x0000c9091800e986 */ /* 0x0001e8000c101114 */
[----:B------:R-:W-:Y:S01]  /*da40*/  @!P2 STG.E.U8 desc[UR20][R26.64+0xc8], R11 ;  /* 0x0000c80b1a00a986 */ /* 0x000fe2000c101114 */
[----:B--2---:R-:W-:Y:S01]  /*da50*/  FMUL R2, R220, UR22 ;  /* 0x00000016dc027c20 */ /* 0x004fe20008400000 */
[----:B------:R-:W-:Y:S02]  /*da60*/  FMUL R0, R221, UR22 ;  /* 0x00000016dd007c20 */ /* 0x000fe40008400000 */
[----:B------:R-:W2:Y:S03]  /*da70*/  LDL.LU R221, [R1+0x2c] ;  /* 0x00002c0001dd7983 */ /* 0x000ea60000300800 */
[----:B-1----:R-:W-:Y:S01]  /*da80*/  F2FP.SATFINITE.E4M3.F32.PACK_AB_MERGE_C R5, RZ, R0, RZ ;  /* 0x00000000ff05723e */ /* 0x002fe200048070ff */
[----:B------:R-:W2:Y:S01]  /*da90*/  LDL.LU R220, [R1+0x30] ;  /* 0x0000300001dc7983 */ /* 0x000ea20000300800 */
[----:B------:R-:W-:Y:S01]  /*daa0*/  FMUL R0, R223, UR22 ;  /* 0x00000016df007c20 */ /* 0x000fe20008400000 */
[----:B------:R-:W-:Y:S01]  /*dab0*/  FMUL R3, R222, UR22 ;  /* 0x00000016de037c20 */ /* 0x000fe20008400000 */
[----:B0-----:R-:W-:Y:S01]  /*dac0*/  F2FP.SATFINITE.E4M3.F32.PACK_AB_MERGE_C R7, RZ, R2, RZ ;  /* 0x00000002ff07723e */ /* 0x001fe200048070ff */
[----:B------:R-:W2:Y:S02]  /*dad0*/  LDL.LU R222, [R1+0x34] ;  /* 0x0000340001de7983 */ /* 0x000ea40000300800 */
[----:B------:R-:W-:-:S02]  /*dae0*/  F2FP.SATFINITE.E4M3.F32.PACK_AB_MERGE_C R13, RZ, R0, RZ ;  /* 0x00000000ff0d723e */ /* 0x000fc400048070ff */
[----:B------:R-:W2:Y:S01]  /*daf0*/  LDL.LU R223, [R1+0x38] ;  /* 0x0000380001df7983 */ /* 0x000ea20000300800 */
[----:B------:R-:W-:Y:S01]  /*db00*/  F2FP.SATFINITE.E4M3.F32.PACK_AB_MERGE_C R9, RZ, R3, RZ ;  /* 0x00000003ff09723e */ /* 0x000fe200048070ff */
[----:B------:R-:W-:Y:S02]  /*db10*/  FMUL R2, R225, UR22 ;  /* 0x00000016e1027c20 */ /* 0x000fe40008400000 */
[----:B------:R-:W2:Y:S04]  /*db20*/  LDL.LU R225, [R1+0x3c] ;  /* 0x00003c0001e17983 */ /* 0x000ea80000300800 */
[----:B------:R-:W-:Y:S01]  /*db30*/  @!P4 STG.E.U8 desc[UR20][R26.64+0xc9], R5 ;  /* 0x0000c9051a00c986 */ /* 0x000fe2000c101114 */
[----:B---3--:R-:W-:-:S03]  /*db40*/  FMUL R0, R224, UR22 ;  /* 0x00000016e0007c20 */ /* 0x008fc60008400000 */
[----:B------:R0:W-:Y:S04]  /*db50*/  @!P5 STG.E.U8 desc[UR20][R24.64+0xd0], R7 ;  /* 0x0000d0071800d986 */ /* 0x0001e8000c101114 */
[----:B------:R-:W3:Y:S01]  /*db60*/  LDL.LU R224, [R1+0x40] ;  /* 0x0000400001e07983 */ /* 0x000ee20000300800 */
[----:B----4-:R-:W-:-:S03]  /*db70*/  FMUL R3, R226, UR22 ;  /* 0x00000016e2037c20 */ /* 0x010fc60008400000 */
[----:B------:R-:W4:Y:S01]  /*db80*/  LDL.LU R226, [R1+0x44] ;  /* 0x0000440001e27983 */ /* 0x000f220000300800 */
[----:B0-----:R-:W-:Y:S01]  /*db90*/  F2FP.SATFINITE.E4M3.F32.PACK_AB_MERGE_C R7, RZ, R0, RZ ;  /* 0x00000000ff07723e */ /* 0x001fe200048070ff */
[----:B------:R-:W-:Y:S02]  /*dba0*/  FMUL R0, R227, UR22 ;  /* 0x00000016e3007c20 */ /* 0x000fe40008400000 */
[----:B------:R-:W4:Y:S01]  /*dbb0*/  LDL.LU R227, [R1+0x48] ;  /* 0x0000480001e37983 */ /* 0x000f220000300800 */
[C---:B------:R-:W-:Y:S02]  /*dbc0*/  ISETP.LT.OR P6, PT, R35.reuse, 0xd2, !P1 ;  /* 0x000000d22300780c */ /* 0x040fe40004fc1670 */
[C---:B------:R-:W-:Y:S01]  /*dbd0*/  ISETP.LT.OR P4, PT, R35.reuse, 0xd2, !P0 ;  /* 0x000000d22300780c */ /* 0x040fe20004781670 */
[----:B------:R-:W4:Y:S01]  /*dbe0*/  LDL.LU R219, [R1+0x4c] ;  /* 0x00004c0001db7983 */ /* 0x000f220000300800 */
[----:B------:R-:W-:Y:S02]  /*dbf0*/  F2FP.SATFINITE.E4M3.F32.PACK_AB_MERGE_C R5, RZ, R2, RZ ;  /* 0x00000002ff05723e */ /* 0x000fe400048070ff */
[----:B------:R-:W-:-:S02]  /*dc00*/  ISETP.LT.OR P2, PT, R35, 0xd1, !P0 ;  /* 0x000000d12300780c */ /* 0x000fc40004741670 */
[----:B------:R-:W-:Y:S02]  /*dc10*/  ISETP.LT.OR P5, PT, R35, 0xd9, !P1 ;  /* 0x000000d92300780c */ /* 0x000fe40004fa1670 */
[----:B------:R-:W-:-:S03]  /*dc20*/  F2FP.SATFINITE.E4M3.F32.PACK_AB_MERGE_C R11, RZ, R0, RZ ;  /* 0x00000000ff0b723e */ /* 0x000fc600048070ff */
[----:B------:R0:W-:Y:S01]  /*dc30*/  @!P6 STG.E.U8 desc[UR20][R24.64+0xd1], R9 ;  /* 0x0000d1091800e986 */ /* 0x0001e2000c101114 */
[----:B------:R-:W-:-:S03]  /*dc40*/  ISETP.LT.OR P6, PT, R35, 0xda, !P1 ;  /* 0x000000da2300780c */ /* 0x000fc60004fc1670 */
[----:B------:R1:W-:Y:S01]  /*dc50*/  @!P4 STG.E.U8 desc[UR20][R26.64+0xd1], R5 ;  /* 0x0000d1051a00c986 */ /* 0x0003e2000c101114 */
[----:B------:R-:W-:-:S03]  /*dc60*/  ISETP.LT.OR P4, PT, R35, 0xda, !P0 ;  /* 0x000000da2300780c */ /* 0x000fc60004781670 */
[----:B------:R-:W-:Y:S01]  /*dc70*/  @!P2 STG.E.U8 desc[UR20][R26.64+0xd0], R13 ;  /* 0x0000d00d1a00a986 */ /* 0x000fe2000c101114 */
[----:B0-----:R-:W-:-:S03]  /*dc80*/  F2FP.SATFINITE.E4M3.F32.PACK_AB_MERGE_C R9, RZ, R3, RZ ;  /* 0x00000003ff09723e */ /* 0x001fc600048070ff */
[----:B------:R0:W-:Y:S04]  /*dc90*/  @!P5 STG.E.U8 desc[UR20][R24.64+0xd8], R7 ;  /* 0x0000d8071800d986 */ /* 0x0001e8000c101114 */
[----:B------:R0:W-:Y:S01]  /*dca0*/  @!P6 STG.E.U8 desc[UR20][R24.64+0xd9], R9 ;  /* 0x0000d9091800e986 */ /* 0x0001e2000c101114 */
[----:B--2---:R-:W-:-:S03]  /*dcb0*/  FMUL R0, R221, UR22 ;  /* 0x00000016dd007c20 */ /* 0x004fc60008400000 */
[----:B------:R-:W2:Y:S01]  /*dcc0*/  LDL.LU R221, [R1+0x50] ;  /* 0x0000500001dd7983 */ /* 0x000ea20000300800 */
[----:B------:R-:W-:-:S03]  /*dcd0*/  FMUL R2, R220, UR22 ;  /* 0x00000016dc027c20 */ /* 0x000fc60008400000 */
[----:B------:R-:W2:Y:S01]  /*dce0*/  LDL.LU R220, [R1+0x54] ;  /* 0x0000540001dc7983 */ /* 0x000ea20000300800 */
[----:B-1----:R-:W-:Y:S01]  /*dcf0*/  F2FP.SATFINITE.E4M3.F32.PACK_AB_MERGE_C R5, RZ, R0, RZ ;  /* 0x00000000ff05723e */ /* 0x002fe200048070ff */
[----:B------:R-:W-:Y:S02]  /*dd00*/  FMUL R3, R222, UR22 ;  /* 0x00000016de037c20 */ /* 0x000fe40008400000 */
[----:B------:R-:W2:Y:S01]  /*dd10*/  LDL.LU R222, [R1+0x58] ;  /* 0x0000580001de7983 */ /* 0x000ea20000300800 */
[----:B0-----:R-:W-:Y:S01]  /*dd20*/  F2FP.SATFINITE.E4M3.F32.PACK_AB_MERGE_C R7, RZ, R2, RZ ;  /* 0x00000002ff07723e */ /* 0x001fe200048070ff */
[----:B------:R-:W-:Y:S01]  /*dd30*/  FMUL R4, R223, UR22 ;  /* 0x00000016df047c20 */ /* 0x000fe20008400000 */
[----:B------:R-:W-:Y:S01]  /*dd40*/  F2FP.SATFINITE.E4M3.F32.PACK_AB_MERGE_C R9, RZ, R3, RZ ;  /* 0x00000003ff09723e */ /* 0x000fe200048070ff */
[----:B------:R-:W2:Y:S01]  /*dd50*/  LDL.LU R223, [R1+0x5c] ;  /* 0x00005c0001df7983 */ /* 0x000ea20000300800 */
[----:B------:R-:W-:-:S03]  /*dd60*/  FMUL R0, R225, UR22 ;  /* 0x00000016e1007c20 */ /* 0x000fc60008400000 */
[----:B------:R0:W-:Y:S04]  /*dd70*/  @!P4 STG.E.U8 desc[UR20][R26.64+0xd9], R5 ;  /* 0x0000d9051a00c986 */ /* 0x0001e8000c101114 */
[----:B------:R-:W2:Y:S01]  /*dd80*/  LDL.LU R225, [R1+0x60] ;  /* 0x0000600001e17983 */ /* 0x000ea20000300800 */
[----:B0-----:R-:W-:Y:S01]  /*dd90*/  F2FP.SATFINITE.E4M3.F32.PACK_AB_MERGE_C R5, RZ, R0, RZ ;  /* 0x00000000ff05723e */ /* 0x001fe200048070ff */
[----:B---3--:R-:W-:Y:S02]  /*dda0*/  FMUL R2, R224, UR22 ;  /* 0x00000016e0027c20 */ /* 0x008fe40008400000 */
[----:B------:R-:W3:Y:S01]  /*ddb0*/  LDL.LU R224, [R1+0x64] ;  /* 0x0000640001e07983 */ /* 0x000ee20000300800 */
[----:B----4-:R-:W-:-:S03]  /*ddc0*/  FMUL R3, R226, UR22 ;  /* 0x00000016e2037c20 */ /* 0x010fc60008400000 */
[----:B------:R-:W4:Y:S01]  /*ddd0*/  LDL.LU R226, [R1+0x68] ;  /* 0x0000680001e27983 */ /* 0x000f220000300800 */
[----:B------:R-:W-:-:S03]  /*dde0*/  FMUL R0, R227, UR22 ;  /* 0x00000016e3007c20 */ /* 0x000fc60008400000 */
[----:B------:R-:W4:Y:S01]  /*ddf0*/  LDL.LU R227, [R1+0x6c] ;  /* 0x00006c0001e37983 */ /* 0x000f220000300800 */
[C---:B------:R-:W-:Y:S02]  /*de00*/  ISETP.LT.OR P2, PT, R35.reuse, 0xd9, !P0 ;  /* 0x000000d92300780c */ /* 0x040fe40004741670 */
[C---:B------:R-:W-:Y:S02]  /*de10*/  ISETP.LT.OR P5, PT, R35.reuse, 0xe1, !P1 ;  /* 0x000000e12300780c */ /* 0x040fe40004fa1670 */
[C---:B------:R-:W-:Y:S02]  /*de20*/  ISETP.LT.OR P6, PT, R35.reuse, 0xe2, !P1 ;  /* 0x000000e22300780c */ /* 0x040fe40004fc1670 */
[----:B------:R-:W-:-:S07]  /*de30*/  ISETP.LT.OR P4, PT, R35, 0xe2, !P0 ;  /* 0x000000e22300780c */ /* 0x000fce0004781670 */
[----:B------:R-:W-:Y:S01]  /*de40*/  @!P2 STG.E.U8 desc[UR20][R26.64+0xd8], R11 ;  /* 0x0000d80b1a00a986 */ /* 0x000fe2000c101114 */
[----:B------:R-:W-:-:S03]  /*de50*/  ISETP.LT.OR P2, PT, R35, 0xe1, !P0 ;  /* 0x000000e12300780c */ /* 0x000fc60004741670 */
[----:B------:R0:W-:Y:S01]  /*de60*/  @!P5 STG.E.U8 desc[UR20][R24.64+0xe0], R7 ;  /* 0x0000e0071800d986 */ /* 0x0001e2000c101114 */
[----:B------:R-:W-:-:S03]  /*de70*/  ISETP.LT.OR P5, PT, R35, 0xe9, !P1 ;  /* 0x000000e92300780c */ /* 0x000fc60004fa1670 */
[----:B------:R1:W-:Y:S01]  /*de80*/  @!P6 STG.E.U8 desc[UR20][R24.64+0xe1], R9 ;  /* 0x0000e1091800e986 */ /* 0x0003e2000c101114 */
[----:B------:R-:W-:Y:S02]  /*de90*/  ISETP.LT.OR P6, PT, R35, 0xea, !P1 ;  /* 0x000000ea2300780c */ /* 0x000fe40004fc1670 */
[----:B------:R-:W-:Y:S01]  /*dea0*/  F2FP.SATFINITE.E4M3.F32.PACK_AB_MERGE_C R13, RZ, R4, RZ ;  /* 0x00000004ff0d723e */ /* 0x000fe200048070ff */
[----:B------:R1:W-:Y:S01]  /*deb0*/  @!P4 STG.E.U8 desc[UR20][R26.64+0xe1], R5 ;  /* 0x0000e1051a00c986 */ /* 0x0003e2000c101114 */
[----:B0-----:R-:W-:-:S03]  /*dec0*/  F2FP.SATFINITE.E4M3.F32.PACK_AB_MERGE_C R7, RZ, R2, RZ ;  /* 0x00000002ff07723e */ /* 0x001fc600048070ff */
[----:B------:R-:W-:Y:S01]  /*ded0*/  @!P2 STG.E.U8 desc[UR20][R26.64+0xe0], R13 ;  /* 0x0000e00d1a00a986 */ /* 0x000fe2000c101114 */
[----:B-1----:R-:W-:-:S03]  /*dee0*/  F2FP.SATFINITE.E4M3.F32.PACK_AB_MERGE_C R9, RZ, R3, RZ ;  /* 0x00000003ff09723e */ /* 0x002fc600048070ff */
[----:B------:R0:W-:Y:S01]  /*def0*/  @!P5 STG.E.U8 desc[UR20][R24.64+0xe8], R7 ;  /* 0x0000e8071800d986 */ /* 0x0001e2000c101114 */
[C---:B------:R-:W-:Y:S02]  /*df00*/  ISETP.LT.OR P2, PT, R35.reuse, 0xe9, !P0 ;  /* 0x000000e92300780c */ /* 0x040fe40004741670 */
[C---:B------:R-:W-:Y:S01]  /*df10*/  ISETP.LT.OR P4, PT, R35.reuse, 0xea, !P0 ;  /* 0x000000ea2300780c */ /* 0x040fe20004781670 */
[----:B------:R1:W-:Y:S01]  /*df20*/  @!P6 STG.E.U8 desc[UR20][R24.64+0xe9], R9 ;  /* 0x0000e9091800e986 */ /* 0x0003e2000c101114 */
[----:B------:R-:W-:Y:S01]  /*df30*/  ISETP.LT.OR P5, PT, R35, 0xf1, !P1 ;  /* 0x000000f12300780c */ /* 0x000fe20004fa1670 */
[----:B------:R-:W-:Y:S01]  /*df40*/  FMUL R2, R219, UR22 ;  /* 0x00000016db027c20 */ /* 0x000fe20008400000 */
[----:B------:R-:W-:Y:S02]  /*df50*/  ISETP.LT.OR P6, PT, R35, 0xf2, !P1 ;  /* 0x000000f22300780c */ /* 0x000fe40004fc1670 */
[----:B------:R-:W-:Y:S02]  /*df60*/  F2FP.SATFINITE.E4M3.F32.PACK_AB_MERGE_C R11, RZ, R0, RZ ;  /* 0x00000000ff0b723e */ /* 0x000fe400048070ff */
[----:B------:R-:W-:-:S03]  /*df70*/  F2FP.SATFINITE.E4M3.F32.PACK_AB_MERGE_C R5, RZ, R2, RZ ;  /* 0x00000002ff05723e */ /* 0x000fc600048070ff */
[----:B------:R-:W-:Y:S01]  /*df80*/  @!P2 STG.E.U8 desc[UR20][R26.64+0xe8], R11 ;  /* 0x0000e80b1a00a986 */ /* 0x000fe2000c101114 */
[----:B------:R-:W-:-:S03]  /*df90*/  ISETP.LT.OR P2, PT, R35, 0xf1, !P0 ;  /* 0x000000f12300780c */ /* 0x000fc60004741670 */
[----:B------:R-:W-:Y:S01]  /*dfa0*/  @!P4 STG.E.U8 desc[UR20][R26.64+0xe9], R5 ;  /* 0x0000e9051a00c986 */ /* 0x000fe2000c101114 */
[C---:B------:R-:W-:Y:S02]  /*dfb0*/  ISETP.LT.OR P4, PT, R35.reuse, 0xf9, !P1 ;  /* 0x000000f92300780c */ /* 0x040fe40004f81670 */
[----:B------:R-:W-:Y:S01]  /*dfc0*/  ISETP.LT.OR P1, PT, R35, 0xfa, !P1 ;  /* 0x000000fa2300780c */ /* 0x000fe20004f21670 */
[----:B--2---:R-:W-:Y:S01]  /*dfd0*/  FMUL R0, R221, UR22 ;  /* 0x00000016dd007c20 */ /* 0x004fe20008400000 */
[----:B------:R-:W-:-:S04]  /*dfe0*/  FMUL R3, R220, UR22 ;  /* 0x00000016dc037c20 */ /* 0x000fc80008400000 */
[----:B0-----:R-:W-:Y:S02]  /*dff0*/  F2FP.SATFINITE.E4M3.F32.PACK_AB_MERGE_C R7, RZ, R0, RZ ;  /* 0x00000000ff07723e */ /* 0x001fe400048070ff */
[----:B-1----:R-:W-:Y:S01]  /*e000*/  F2FP.SATFINITE.E4M3.F32.PACK_AB_MERGE_C R9, RZ, R3, RZ ;  /* 0x00000003ff09723e */ /* 0x002fe200048070ff */
[----:B------:R-:W-:Y:S02]  /*e010*/  FMUL R0, R222, UR22 ;  /* 0x00000016de007c20 */ /* 0x000fe40008400000 */
[----:B------:R0:W-:Y:S01]  /*e020*/  @!P5 STG.E.U8 desc[UR20][R24.64+0xf0], R7 ;  /* 0x0000f0071800d986 */ /* 0x0001e2000c101114 */
[----:B------:R-:W-:-:S03]  /*e030*/  ISETP.LT.OR P5, PT, R35, 0xf2, !P0 ;  /* 0x000000f22300780c */ /* 0x000fc600047a1670 */
[----:B------:R1:W-:Y:S01]  /*e040*/  @!P6 STG.E.U8 desc[UR20][R24.64+0xf1], R9 ;  /* 0x0000f1091800e986 */ /* 0x0003e2000c101114 */
[----:B------:R-:W-:Y:S02]  /*e050*/  ISETP.LT.OR P6, PT, R35, 0xf9, !P0 ;  /* 0x000000f92300780c */ /* 0x000fe400047c1670 */
[----:B------:R-:W-:Y:S01]  /*e060*/  F2FP.SATFINITE.E4M3.F32.PACK_AB_MERGE_C R13, RZ, R0, RZ ;  /* 0x00000000ff0d723e */ /* 0x000fe200048070ff */
[----:B------:R-:W-:Y:S01]  /*e070*/  FMUL R0, R223, UR22 ;  /* 0x00000016df007c20 */ /* 0x000fe20008400000 */
[----:B------:R-:W-:Y:S01]  /*e080*/  ISETP.LT.OR P0, PT, R35, 0xfa, !P0 ;  /* 0x000000fa2300780c */ /* 0x000fe20004701670 */
[----:B------:R-:W-:-:S03]  /*e090*/  FMUL R2, R225, UR22 ;  /* 0x00000016e1027c20 */ /* 0x000fc60008400000 */
[----:B0-----:R-:W-:Y:S02]  /*e0a0*/  F2FP.SATFINITE.E4M3.F32.PACK_AB_MERGE_C R7, RZ, R0, RZ ;  /* 0x00000000ff07723e */ /* 0x001fe400048070ff */
[----:B-1----:R-:W-:Y:S01]  /*e0b0*/  F2FP.SATFINITE.E4M3.F32.PACK_AB_MERGE_C R9, RZ, R2, RZ ;  /* 0x00000002ff09723e */ /* 0x002fe200048070ff */
[----:B---3--:R-:W-:Y:S01]  /*e0c0*/  FMUL R3, R224, UR22 ;  /* 0x00000016e0037c20 */ /* 0x008fe20008400000 */
[----:B----4-:R-:W-:Y:S01]  /*e0d0*/  FMUL R4, R226, UR22 ;  /* 0x00000016e2047c20 */ /* 0x010fe20008400000 */
[----:B------:R-:W-:-:S03]  /*e0e0*/  FMUL R5, R227, UR22 ;  /* 0x00000016e3057c20 */ /* 0x000fc60008400000 */
[----:B------:R-:W-:Y:S02]  /*e0f0*/  F2FP.SATFINITE.E4M3.F32.PACK_AB_MERGE_C R3, RZ, R3, RZ ;  /* 0x00000003ff03723e */ /* 0x000fe400048070ff */
[----:B------:R-:W-:Y:S02]  /*e100*/  F2FP.SATFINITE.E4M3.F32.PACK_AB_MERGE_C R11, RZ, R4, RZ ;  /* 0x00000004ff0b723e */ /* 0x000fe400048070ff */
[----:B------:R-:W-:Y:S01]  /*e110*/  F2FP.SATFINITE.E4M3.F32.PACK_AB_MERGE_C R5, RZ, R5, RZ ;  /* 0x00000005ff05723e */ /* 0x000fe200048070ff */
[----:B------:R0:W-:Y:S04]  /*e120*/  @!P2 STG.E.U8 desc[UR20][R26.64+0xf0], R13 ;  /* 0x0000f00d1a00a986 */ /* 0x0001e8000c101114 */
[----:B------:R0:W-:Y:S04]  /*e130*/  @!P5 STG.E.U8 desc[UR20][R26.64+0xf1], R7 ;  /* 0x0000f1071a00d986 */ /* 0x0001e8000c101114 */
[----:B------:R0:W-:Y:S04]  /*e140*/  @!P4 STG.E.U8 desc[UR20][R24.64+0xf8], R9 ;  /* 0x0000f8091800c986 */ /* 0x0001e8000c101114 */
[----:B------:R0:W-:Y:S04]  /*e150*/  @!P1 STG.E.U8 desc[UR20][R24.64+0xf9], R3 ;  /* 0x0000f90318009986 */ /* 0x0001e8000c101114 */
[----:B------:R0:W-:Y:S04]  /*e160*/  @!P6 STG.E.U8 desc[UR20][R26.64+0xf8], R11 ;  /* 0x0000f80b1a00e986 */ /* 0x0001e8000c101114 */
[----:B------:R0:W-:Y:S02]  /*e170*/  @!P0 STG.E.U8 desc[UR20][R26.64+0xf9], R5 ;  /* 0x0000f9051a008986 */ /* 0x0001e4000c101114 */
.L_x_289:
[----:B------:R-:W-:Y:S05]  /*e180*/  BSYNC B0 ;  /* 0x0000000000007941 */ /* 0x000fea0003800000 */
.L_x_31:
[----:B0----5:R-:W2:Y:S04]  /*e190*/  LDL.LU R3, [R1+0x70] ;  /* 0x0000700001037983 */ /* 0x021ea80000300800 */
[----:B------:R-:W2:Y:S01]  /*e1a0*/  LDL.LU R2, [R1+0x74] ;  /* 0x0000740001027983 */ /* 0x000ea20000300800 */
[----:B------:R-:W-:Y:S01]  /*e1b0*/  ULDC UR6, c[0x0][0xc] ;  /* 0x0000030000067ab9 */ /* 0x000fe20000000800 */
[----:B------:R-:W-:Y:S01]  /*e1c0*/  ULDC UR7, c[0x0][0x10] ;  /* 0x0000040000077ab9 */ /* 0x000fe20000000800 */
[----:B------:R-:W2:Y:S01]  /*e1d0*/  LDC R5, c[0x0][0x14] ;  /* 0x00000500ff057b82 */ /* 0x000ea20000000800 */
[----:B------:R-:W-:Y:S01]  /*e1e0*/  UIMAD.WIDE.U32 UR6, UR6, UR7, URZ ;  /* 0x00000007060672a5 */ /* 0x000fe2000f8e003f */
[----:B------:R-:W-:Y:S01]  /*e1f0*/  PRMT R0, RZ, 0x7610, R0 ;  /* 0x00007610ff007816 */ /* 0x000fe20000000000 */
[----:B------:R-:W-:-:S04]  /*e200*/  UMOV UR24, 0xffffffff ;  /* 0xffffffff00187882 */ /* 0x000fc80000000000 */
[----:B--2---:R-:W-:-:S04]  /*e210*/  IMAD.WIDE.U32 R2, R5, UR6, R2 ;  /* 0x0000000605027c25 */ /* 0x004fc8000f8e0002 */
[----:B------:R-:W-:Y:S01]  /*e220*/  IMAD R5, R5, UR7, RZ ;  /* 0x0000000705057c24 */ /* 0x000fe2000f8e02ff */
[----:B------:R-:W-:Y:S01]  /*e230*/  ULDC.64 UR6, c[0x0][0x650] ;  /* 0x0001940000067ab9 */ /* 0x000fe20000000a00 */
[----:B------:R-:W-:Y:S01]  /*e240*/  IMAD.MOV.U32 R19, RZ, RZ, R2 ;  /* 0x000000ffff137224 */ /* 0x000fe200078e0002 */
[----:B------:R-:W-:Y:S01]  /*e250*/  ISETP.GE.U32.AND P0, PT, R2, UR6, PT ;  /* 0x0000000602007c0c */ /* 0x000fe2000bf06070 */
[----:B------:R-:W-:Y:S02]  /*e260*/  IMAD.IADD R22, R3, 0x1, R5 ;  /* 0x0000000103167824 */ /* 0x000fe400078e0205 */
[----:B------:R-:W-:-:S03]  /*e270*/  IMAD.MOV.U32 R2, RZ, RZ, -0x1 ;  /* 0xffffffffff027424 */ /* 0x000fc600078e00ff */
[----:B------:R0:W-:Y:S01]  /*e280*/  STL [R1+0x70], R22 ;  /* 0x0000701601007387 */ /* 0x0001e20000100800 */
[----:B------:R-:W-:-:S03]  /*e290*/  ISETP.GE.U32.AND.EX P0, PT, R22, UR7, PT, P0 ;  /* 0x0000000716007c0c */ /* 0x000fc6000bf06100 */
[----:B------:R0:W-:Y:S04]  /*e2a0*/  STL [R1+0x74], R19 ;  /* 0x0000741301007387 */ /* 0x0001e80000100800 */
[----:B------:R0:W-:Y:S06]  /*e2b0*/  STL [R1+0x78], R2 ;  /* 0x0000780201007387 */ /* 0x0001ec0000100800 */
[----:B------:R-:W-:Y:S05]  /*e2c0*/  @P0 BRA `(.L_x_290) ;  /* 0x00000004006c0947 */ /* 0x000fea0003800000 */
[----:B------:R-:W2:Y:S01]  /*e2d0*/  S2R R14, SR_CTAID.X ;  /* 0x00000000000e7919 */ /* 0x000ea20000002500 */
[----:B------:R-:W5:Y:S01]  /*e2e0*/  LDC.64 R8, c[0x0][0x628] ;  /* 0x00018a00ff087b82 */ /* 0x000f620000000a00 */
[----:B------:R-:W-:Y:S01]  /*e2f0*/  ULDC UR6, c[0x0][0x150] ;  /* 0x0000540000067ab9 */ /* 0x000fe20000000800 */
[----:B------:R-:W-:Y:S01]  /*e300*/  IMAD.MOV.U32 R6, RZ, RZ, R19 ;  /* 0x000000ffff067224 */ /* 0x000fe200078e0013 */
[----:B------:R-:W0:Y:S01]  /*e310*/  S2R R16, SR_CTAID.Y ;  /* 0x0000000000107919 */ /* 0x000e220000002600 */
[----:B------:R-:W-:-:S04]  /*e320*/  IMAD.MOV.U32 R7, RZ, RZ, R22 ;  /* 0x000000ffff077224 */ /* 0x000fc800078e0016 */
[----:B------:R-:W0:Y:S08]  /*e330*/  LDC R17, c[0x0][0x144] ;  /* 0x00005100ff117b82 */ /* 0x000e300000000800 */
[----:B------:R-:W0:Y:S08]  /*e340*/  LDC R10, c[0x0][0x630] ;  /* 0x00018c00ff0a7b82 */ /* 0x000e300000000800 */
[----:B------:R-:W0:Y:S01]  /*e350*/  LDC.64 R12, c[0x0][0x620] ;  /* 0x00018800ff0c7b82 */ /* 0x000e220000000a00 */
[----:B-----5:R-:W-:-:S04]  /*e360*/  ISETP.NE.U32.AND P0, PT, R8, RZ, PT ;  /* 0x000000ff0800720c */ /* 0x020fc80003f05070 */
[----:B------:R-:W-:Y:S02]  /*e370*/  ISETP.NE.AND.EX P0, PT, R9, RZ, PT, P0 ;  /* 0x000000ff0900720c */ /* 0x000fe40003f05300 */
[----:B--2---:R-:W-:-:S05]  /*e380*/  I2FP.F32.U32 R0, R14 ;  /* 0x0000000e00007245 */ /* 0x004fca0000201000 */
[----:B------:R-:W-:-:S04]  /*e390*/  FMUL R0, R0, UR6 ;  /* 0x0000000600007c20 */ /* 0x000fc80008400000 */
[----:B------:R2:W0:Y:S02]  /*e3a0*/  F2I.U32.TRUNC.NTZ R15, R0 ;  /* 0x00000000000f7305 */ /* 0x000424000020f000 */
[----:B------:R-:W-:Y:S05]  /*e3b0*/  @!P0 BRA `(.L_x_291) ;  /* 0x0000000000288947 */ /* 0x000fea0003800000 */
[----:B--2---:R-:W2:Y:S02]  /*e3c0*/  LDC R0, c[0x0][0x634] ;  /* 0x00018d00ff007b82 */ /* 0x004ea40000000800 */
[----:B--2---:R-:W-:-:S05]  /*e3d0*/  IADD3 R7, P0, R19, R0, RZ ;  /* 0x0000000013077210 */ /* 0x004fca0007f1e0ff */
[----:B------:R-:W-:-:S04]  /*e3e0*/  IMAD.X R11, RZ, RZ, R22, P0 ;  /* 0x000000ffff0b7224 */ /* 0x000fc800000e0616 */
[----:B0-----:R-:W-:-:S04]  /*e3f0*/  IMAD.WIDE.U32 R2, R11, R8, RZ ;  /* 0x000000080b027225 */ /* 0x001fc800078e00ff */
[----:B------:R-:W-:-:S04]  /*e400*/  IMAD.WIDE.U32 R4, P0, R7, R9, R2 ;  /* 0x0000000907047225 */ /* 0x000fc80007800002 */
[----:B------:R-:W-:-:S04]  /*e410*/  IMAD.WIDE.U32 R2, R7, R8, RZ ;  /* 0x0000000807027225 */ /* 0x000fc800078e00ff */
[----:B------:R-:W-:Y:S01]  /*e420*/  IMAD.X R7, RZ, RZ, RZ, P0 ;  /* 0x000000ffff077224 */ /* 0x000fe200000e06ff */
[----:B------:R-:W-:Y:S01]  /*e430*/  IADD3 RZ, P0, R3, R4, RZ ;  /* 0x0000000403ff7210 */ /* 0x000fe20007f1e0ff */
[----:B------:R-:W-:-:S04]  /*e440*/  IMAD.MOV.U32 R6, RZ, RZ, R5 ;  /* 0x000000ffff067224 */ /* 0x000fc800078e0005 */
[----:B------:R-:W-:-:S08]  /*e450*/  IMAD.WIDE.U32.X R6, R11, R9, R6, P0 ;  /* 0x000000090b067225 */ /* 0x000fd000000e0406 */
.L_x_291:
[-CC-:B01----:R-:W-:Y:S01]  /*e460*/  SHF.R.U64 R24, R6, R10.reuse, R7.reuse ;  /* 0x0000000a06187219 */ /* 0x183fe20000001207 */
[----:B------:R-:W0:Y:S01]  /*e470*/  LDC.64 R20, c[0x0][0x640] ;  /* 0x00019000ff147b82 */ /* 0x000e220000000a00 */
[----:B--2---:R-:W-:Y:S01]  /*e480*/  SHF.R.U32.HI R0, RZ, R10, R7 ;  /* 0x0000000aff007219 */ /* 0x004fe20000011607 */
[----:B------:R-:W-:Y:S01]  /*e490*/  IMAD.MOV.U32 R2, RZ, RZ, R19 ;  /* 0x000000ffff027224 */ /* 0x000fe200078e0013 */
[----:B------:R-:W-:Y:S01]  /*e4a0*/  IADD3 R5, P0, RZ, -R24, RZ ;  /* 0x80000018ff057210 */ /* 0x000fe20007f1e0ff */
[----:B------:R-:W-:Y:S01]  /*e4b0*/  IMAD.MOV R15, RZ, RZ, -R15 ;  /* 0x000000ffff0f7224 */ /* 0x000fe200078e0a0f */
[----:B------:R-:W-:Y:S01]  /*e4c0*/  ULDC UR6, c[0x0][0x154] ;  /* 0x0000550000067ab9 */ /* 0x000fe20000000800 */
[----:B------:R-:W-:Y:S02]  /*e4d0*/  IMAD.MOV.U32 R7, RZ, RZ, 0x1 ;  /* 0x00000001ff077424 */ /* 0x000fe400078e00ff */
[----:B------:R-:W1:Y:S01]  /*e4e0*/  LDC R4, c[0x0][0x618] ;  /* 0x00018600ff047b82 */ /* 0x000e620000000800 */
[----:B------:R-:W-:-:S02]  /*e4f0*/  IMAD.X R3, RZ, RZ, ~R0, P0 ;  /* 0x000000ffff037224 */ /* 0x000fc400000e0e00 */
[----:B------:R-:W-:Y:S02]  /*e500*/  IMAD R15, R17, R15, R14 ;  /* 0x0000000f110f7224 */ /* 0x000fe400078e020e */
[-C--:B------:R-:W-:Y:S02]  /*e510*/  IMAD R0, R3, R12.reuse, RZ ;  /* 0x0000000c03007224 */ /* 0x080fe400078e02ff */
[----:B------:R-:W-:Y:S01]  /*e520*/  IMAD.MOV.U32 R3, RZ, RZ, R22 ;  /* 0x000000ffff037224 */ /* 0x000fe200078e0016 */
[----:B------:R-:W2:Y:S01]  /*e530*/  LDC R6, c[0x0][0x608] ;  /* 0x00018200ff067b82 */ /* 0x000ea20000000800 */
[----:B------:R-:W-:-:S04]  /*e540*/  IMAD.WIDE.U32 R2, R5, R12, R2 ;  /* 0x0000000c05027225 */ /* 0x000fc800078e0002 */
[----:B------:R-:W-:-:S03]  /*e550*/  IMAD R5, R5, R13, R0 ;  /* 0x0000000d05057224 */ /* 0x000fc600078e0200 */
[----:B------:R-:W5:Y:S01]  /*e560*/  LDC R18, c[0x0][0x658] ;  /* 0x00019600ff127b82 */ /* 0x000f620000000800 */
[----:B------:R-:W-:Y:S01]  /*e570*/  I2FP.F32.U32 R0, R16 ;  /* 0x0000001000007245 */ /* 0x000fe20000201000 */
[----:B------:R-:W-:Y:S01]  /*e580*/  IMAD.IADD R3, R3, 0x1, R5 ;  /* 0x0000000103037824 */ /* 0x000fe200078e0205 */
[----:B0-----:R-:W-:Y:S01]  /*e590*/  ISETP.NE.U32.AND P0, PT, R20, RZ, PT ;  /* 0x000000ff1400720c */ /* 0x001fe20003f05070 */
[----:B------:R-:W-:Y:S02]  /*e5a0*/  IMAD.MOV.U32 R5, RZ, RZ, -0x1 ;  /* 0xffffffffff057424 */ /* 0x000fe400078e00ff */
[----:B------:R-:W-:Y:S02]  /*e5b0*/  FMUL R0, R0, UR6 ;  /* 0x0000000600007c20 */ /* 0x000fe40008400000 */
[----:B------:R-:W0:Y:S01]  /*e5c0*/  LDC R13, c[0x0][0x148] ;  /* 0x00005200ff0d7b82 */ /* 0x000e220000000800 */
[----:B-1----:R-:W-:Y:S01]  /*e5d0*/  SHF.R.U64 R10, R2, R4, R3 ;  /* 0x00000004020a7219 */ /* 0x002fe20000001203 */
[----:B------:R1:W0:Y:S01]  /*e5e0*/  F2I.U32.TRUNC.NTZ R12, R0 ;  /* 0x00000000000c7305 */ /* 0x000222000020f000 */
[----:B------:R-:W-:-:S02]  /*e5f0*/  ISETP.NE.AND.EX P0, PT, R21, RZ, PT, P0 ;  /* 0x000000ff1500720c */ /* 0x000fc40003f05300 */
[----:B------:R-:W-:-:S03]  /*e600*/  SHF.R.U32.HI R3, RZ, R4, R3 ;  /* 0x00000004ff037219 */ /* 0x000fc60000011603 */
[----:B------:R-:W0:Y:S01]  /*e610*/  LDC R14, c[0x0][0x600] ;  /* 0x00018000ff0e7b82 */ /* 0x000e220000000800 */
[-CC-:B--2---:R-:W-:Y:S02]  /*e620*/  SHF.R.U64 R8, R10, R6.reuse, R3.reuse ;  /* 0x000000060a087219 */ /* 0x184fe40000001203 */
[----:B------:R-:W-:-:S05]  /*e630*/  SHF.R.U32.HI R3, RZ, R6, R3 ;  /* 0x00000006ff037219 */ /* 0x000fca0000011603 */
[----:B------:R-:W2:Y:S01]  /*e640*/  LDC R19, c[0x0][0x648] ;  /* 0x00019200ff137b82 */ /* 0x000ea20000000800 */
[-CC-:B-----5:R-:W-:Y:S02]  /*e650*/  SHF.R.U64 R11, R8, R18.reuse, R3.reuse ;  /* 0x00000012080b7219 */ /* 0x1a0fe40000001203 */
[-C--:B------:R-:W-:Y:S02]  /*e660*/  SHF.L.U32 R5, R5, R18.reuse, RZ ;  /* 0x0000001205057219 */ /* 0x080fe400000006ff */
[-C--:B------:R-:W-:Y:S01]  /*e670*/  SHF.R.U32.HI R3, RZ, R18.reuse, R3 ;  /* 0x00000012ff037219 */ /* 0x080fe20000011603 */
[----:B------:R-:W-:Y:S01]  /*e680*/  IMAD.MOV.U32 R2, RZ, RZ, R11 ;  /* 0x000000ffff027224 */ /* 0x000fe200078e000b */
[----:B------:R-:W-:Y:S01]  /*e690*/  SHF.L.U32 R34, R7, R18, RZ ;  /* 0x0000001207227219 */ /* 0x000fe200000006ff */
[----:B------:R-:W0:Y:S01]  /*e6a0*/  LDC R22, c[0x0][0x638] ;  /* 0x00018e00ff167b82 */ /* 0x000e220000000800 */
[----:B------:R-:W-:-:S07]  /*e6b0*/  LOP3.LUT R17, RZ, R5, RZ, 0x33, !PT ;  /* 0x00000005ff117212 */ /* 0x000fce00078e33ff */
[----:B------:R-:W0:Y:S01]  /*e6c0*/  LDC R23, c[0x0][0x610] ;  /* 0x00018400ff177b82 */ /* 0x000e220000000800 */
[----:B-1----:R-:W-:Y:S05]  /*e6d0*/  @!P0 BRA `(.L_x_292) ;  /* 0x0000000000288947 */ /* 0x002fea0003800000 */
        /* <DEDUP_REMOVED lines=10> */
.L_x_292:
[----:B--2---:R-:W-:Y:S01]  /*e780*/  SHF.R.U64 R0, R2, R19, R3 ;  /* 0x0000001302007219 */ /* 0x004fe20000001203 */
[----:B0-----:R-:W-:Y:S01]  /*e790*/  VIADD R3, R14, 0xffffffff ;  /* 0xffffffff0e037836 */ /* 0x001fe20000000000 */
[----:B------:R-:W-:Y:S01]  /*e7a0*/  LOP3.LUT R5, R8, R17, RZ, 0xc0, !PT ;  /* 0x0000001108057212 */ /* 0x000fe200078ec0ff */
[----:B------:R-:W-:Y:S01]  /*e7b0*/  IMAD.MOV R12, RZ, RZ, -R12 ;  /* 0x000000ffff0c7224 */ /* 0x000fe200078e0a0c */
[----:B------:R-:W-:Y:S01]  /*e7c0*/  R2UR UR24, R24 ;  /* 0x00000000181872ca */ /* 0x000fe200000e0000 */
[----:B------:R-:W-:Y:S01]  /*e7d0*/  IMAD.MOV R2, RZ, RZ, -R0 ;  /* 0x000000ffff027224 */ /* 0x000fe200078e0a00 */
[----:B------:R-:W-:Y:S01]  /*e7e0*/  LOP3.LUT R3, R10, R3, RZ, 0xc0, !PT ;  /* 0x000000030a037212 */ /* 0x000fe200078ec0ff */
[----:B------:R-:W-:Y:S02]  /*e7f0*/  IMAD R34, R34, R0, R5 ;  /* 0x0000000022227224 */ /* 0x000fe400078e0205 */
[----:B------:R-:W-:Y:S02]  /*e800*/  @P3 IMAD R15, R13, R12, R16 ;  /* 0x0000000c0d0f3224 */ /* 0x000fe400078e0210 */
[----:B------:R-:W-:-:S02]  /*e810*/  IMAD R0, R2, R22, R11 ;  /* 0x0000001602007224 */ /* 0x000fc400078e020b */
[----:B------:R-:W-:Y:S02]  /*e820*/  IMAD R34, R34, R23, R15 ;  /* 0x0000001722227224 */ /* 0x000fe400078e020f */
[----:B------:R-:W-:Y:S02]  /*e830*/  IMAD R3, R0, R14, R3 ;  /* 0x0000000e00037224 */ /* 0x000fe400078e0203 */
[----:B------:R-:W-:-:S03]  /*e840*/  IMAD.MOV.U32 R0, RZ, RZ, 0x1 ;  /* 0x00000001ff007424 */ /* 0x000fc600078e00ff */
[----:B------:R-:W-:Y:S02]  /*e850*/  SEL R2, R3, R34, !P3 ;  /* 0x0000002203027207 */ /* 0x000fe40005800000 */
[----:B------:R-:W-:-:S03]  /*e860*/  SEL R34, R34, R3, !P3 ;  /* 0x0000000322227207 */ /* 0x000fc60005800000 */
[----:B------:R2:W-:Y:S04]  /*e870*/  STL [R1+0x78], R2 ;  /* 0x0000780201007387 */ /* 0x0005e80000100800 */
.L_x_290:
[----:B------:R-:W-:Y:S01]  /*e880*/  UIADD3 UR5, UR12, UR5, URZ ;  /* 0x000000050c057290 */ /* 0x000fe2000fffe03f */
[----:B------:R0:W-:Y:S01]  /*e890*/  STL [R1+0x7c], R34 ;  /* 0x00007c2201007387 */ /* 0x0001e20000100800 */
[----:B------:R-:W-:Y:S02]  /*e8a0*/  LOP3.LUT P0, RZ, R0, 0xff, RZ, 0xc0, !PT ;  /* 0x000000ff00ff7812 */ /* 0x000fe4000780c0ff */
[----:B------:R-:W-:Y:S02]  /*e8b0*/  USHF.R.U32.HI UR6, URZ, 0x2, UR5 ;  /* 0x000000023f067899 */ /* 0x000fe40008011605 */
[----:B------:R-:W-:Y:S02]  /*e8c0*/  UISETP.GT.U32.AND UP0, UPT, UR5, 0x3, UPT ;  /* 0x000000030500788c */ /* 0x000fe4000bf04070 */
[----:B------:R-:W-:Y:S02]  /*e8d0*/  ULOP3.LUT UR6, UR6, 0x1, URZ, 0xc0, !UPT ;  /* 0x0000000106067892 */ /* 0x000fe4000f8ec03f */
[----:B------:R-:W-:-:S02]  /*e8e0*/  UISETP.LT.U32.AND UP0, UPT, UR12, 0x4, UP0 ;  /* 0x000000040c00788c */ /* 0x000fc40008701070 */
[----:B------:R-:W-:Y:S02]  /*e8f0*/  UISETP.NE.U32.AND UP1, UPT, UR6, 0x1, UPT ;  /* 0x000000010600788c */ /* 0x000fe4000bf25070 */
[----:B------:R-:W-:Y:S02]  /*e900*/  USEL UR7, URZ, 0x1, !UP0 ;  /* 0x000000013f077887 */ /* 0x000fe4000c000000 */
[----:B------:R-:W-:Y:S02]  /*e910*/  UISETP.GT.U32.AND UP1, UPT, UR12, 0x3, !UP1 ;  /* 0x000000030c00788c */ /* 0x000fe4000cf24070 */
[----:B------:R-:W-:Y:S02]  /*e920*/  ULOP3.LUT UR5, UR5, 0x3, URZ, 0xc0, !UPT ;  /* 0x0000000305057892 */ /* 0x000fe4000f8ec03f */
[----:B------:R-:W-:-:S04]  /*e930*/  USEL UR6, URZ, 0x1, !UP1 ;  /* 0x000000013f067887 */ /* 0x000fc8000c800000 */
[----:B------:R-:W-:Y:S01]  /*e940*/  ULOP3.LUT UR4, UR6, UR4, UR7, 0x96, !UPT ;  /* 0x0000000406047292 */ /* 0x000fe2000f8e9607 */
[----:B0-----:R-:W-:Y:S11]  /*e950*/  @P0 BRA `(.L_x_293) ;  /* 0xffffff2400b00947 */ /* 0x001ff6000383ffff */
[----:B------:R-:W-:Y:S05]  /*e960*/  EXIT ;  /* 0x000000000000794d */ /* 0x000fea0003800000 */
.L_x_3:
[----:B------:R-:W2:Y:S01]  /*e970*/  LDL R16, [R1+0x74] ;  /* 0x0000740001107983 */ /* 0x000ea20000100800 */
[----:B------:R-:W-:-:S03]  /*e980*/  ULDC.64 UR4, c[0x0][0x650] ;  /* 0x0001940000047ab9 */ /* 0x000fc60000000a00 */
[----:B------:R-:W3:Y:S01]  /*e990*/  LDL R17, [R1+0x70] ;  /* 0x0000700001117983 */ /* 0x000ee20000100800 */
[----:B------:R-:W-:Y:S01]  /*e9a0*/  PRMT R4, RZ, 0x7610, R4 ;  /* 0x00007610ff047816 */ /* 0x000fe20000000004 */
[----:B------:R-:W-:Y:S02]  /*e9b0*/  IMAD.MOV.U32 R5, RZ, RZ, -0x1 ;  /* 0xffffffffff057424 */ /* 0x000fe400078e00ff */
[----:B------:R-:W-:Y:S02]  /*e9c0*/  IMAD.MOV.U32 R6, RZ, RZ, -0x1 ;  /* 0xffffffffff067424 */ /* 0x000fe400078e00ff */
[----:B------:R-:W-:Y:S01]  /*e9d0*/  IMAD.MOV.U32 R11, RZ, RZ, -0x1 ;  /* 0xffffffffff0b7424 */ /* 0x000fe200078e00ff */
[----:B--2---:R-:W-:-:S04]  /*e9e0*/  ISETP.GE.U32.AND P0, PT, R16, UR4, PT ;  /* 0x0000000410007c0c */ /* 0x004fc8000bf06070 */
[----:B---3--:R-:W-:-:S13]  /*e9f0*/  ISETP.GE.U32.AND.EX P0, PT, R17, UR5, PT, P0 ;  /* 0x0000000511007c0c */ /* 0x008fda000bf06100 */
[----:B------:R-:W-:Y:S05]  /*ea00*/  @P0 BRA `(.L_x_294) ;  /* 0x00000004005c0947 */ /* 0x000fea0003800000 */
        /* <DEDUP_REMOVED lines=18> */
.L_x_295:
[-CC-:B------:R-:W-:Y:S01]  /*eb30*/  SHF.R.U64 R11, R8, R12.reuse, R9.reuse ;  /* 0x0000000c080b7219 */ /* 0x180fe20000001209 */
[----:B------:R-:W0:Y:S01]  /*eb40*/  LDC.64 R20, c[0x0][0x640] ;  /* 0x00019000ff147b82 */ /* 0x000e220000000a00 */
[----:B------:R-:W-:Y:S01]  /*eb50*/  SHF.R.U32.HI R3, RZ, R12, R9 ;  /* 0x0000000cff037219 */ /* 0x000fe20000011609 */
[----:B------:R-:W-:Y:S01]  /*eb60*/  ULDC UR4, c[0x0][0x150] ;  /* 0x0000540000047ab9 */ /* 0x000fe20000000800 */
[----:B------:R-:W-:Y:S01]  /*eb70*/  IADD3 R7, P0, RZ, -R11, RZ ;  /* 0x8000000bff077210 */ /* 0x000fe20007f1e0ff */
[----:B------:R-:W-:Y:S01]  /*eb80*/  IMAD.MOV.U32 R4, RZ, RZ, R16 ;  /* 0x000000ffff047224 */ /* 0x000fe200078e0010 */
[----:B------:R-:W-:Y:S01]  /*eb90*/  I2FP.F32.U32 R6, R2 ;  /* 0x0000000200067245 */ /* 0x000fe20000201000 */
[----:B------:R-:W-:Y:S02]  /*eba0*/  IMAD.MOV.U32 R5, RZ, RZ, R17 ;  /* 0x000000ffff057224 */ /* 0x000fe400078e0011 */
[----:B------:R-:W1:Y:S01]  /*ebb0*/  LDC R10, c[0x0][0x618] ;  /* 0x00018600ff0a7b82 */ /* 0x000e620000000800 */
[----:B------:R-:W-:-:S02]  /*ebc0*/  IMAD.X R3, RZ, RZ, ~R3, P0 ;  /* 0x000000ffff037224 */ /* 0x000fc400000e0e03 */
[----:B------:R-:W-:Y:S01]  /*ebd0*/  FMUL R9, R6, UR4 ;  /* 0x0000000406097c20 */ /* 0x000fe20008400000 */
[----:B------:R-:W-:Y:S01]  /*ebe0*/  IMAD.WIDE.U32 R4, R7, R14, R4 ;  /* 0x0000000e07047225 */ /* 0x000fe200078e0004 */
[----:B------:R-:W-:-:S03]  /*ebf0*/  ULDC UR4, c[0x0][0x154] ;  /* 0x0000550000047ab9 */ /* 0x000fc60000000800 */
[----:B------:R-:W-:Y:S01]  /*ec00*/  IMAD R6, R3, R14, RZ ;  /* 0x0000000e03067224 */ /* 0x000fe200078e02ff */
[----:B------:R-:W2:Y:S01]  /*ec10*/  LDC R13, c[0x0][0x144] ;  /* 0x00005100ff0d7b82 */ /* 0x000ea20000000800 */
[----:B------:R-:W3:Y:S02]  /*ec20*/  F2I.U32.TRUNC.NTZ R9, R9 ;  /* 0x0000000900097305 */ /* 0x000ee4000020f000 */
[----:B------:R-:W-:Y:S02]  /*ec30*/  IMAD R3, R7, R15, R6 ;  /* 0x0000000f07037224 */ /* 0x000fe400078e0206 */
[----:B------:R-:W-:Y:S02]  /*ec40*/  IMAD.MOV.U32 R6, RZ, RZ, -0x1 ;  /* 0xffffffffff067424 */ /* 0x000fe400078e00ff */
[----:B------:R-:W-:Y:S01]  /*ec50*/  IMAD.IADD R3, R5, 0x1, R3 ;  /* 0x0000000105037824 */ /* 0x000fe200078e0203 */
[----:B------:R-:W4:Y:S01]  /*ec60*/  LDC R12, c[0x0][0x608] ;  /* 0x00018200ff0c7b82 */ /* 0x000f220000000800 */
[----:B------:R-:W-:-:S02]  /*ec70*/  I2FP.F32.U32 R5, R0 ;  /* 0x0000000000057245 */ /* 0x000fc40000201000 */
[----:B0-----:R-:W-:-:S03]  /*ec80*/  ISETP.NE.U32.AND P0, PT, R20, RZ, PT ;  /* 0x000000ff1400720c */ /* 0x001fc60003f05070 */
[----:B------:R-:W-:Y:S01]  /*ec90*/  FMUL R5, R5, UR4 ;  /* 0x0000000405057c20 */ /* 0x000fe20008400000 */
[----:B------:R-:W-:Y:S01]  /*eca0*/  ISETP.NE.AND.EX P0, PT, R21, RZ, PT, P0 ;  /* 0x000000ff1500720c */ /* 0x000fe20003f05300 */
[----:B------:R-:W0:Y:S01]  /*ecb0*/  LDC R7, c[0x0][0x658] ;  /* 0x00019600ff077b82 */ /* 0x000e220000000800 */
[-C--:B-1----:R-:W-:Y:S01]  /*ecc0*/  SHF.R.U64 R8, R4, R10.reuse, R3 ;  /* 0x0000000a04087219 */ /* 0x082fe20000001203 */
[----:B---3--:R-:W-:Y:S01]  /*ecd0*/  IMAD.MOV R4, RZ, RZ, -R9 ;  /* 0x000000ffff047224 */ /* 0x008fe200078e0a09 */
[----:B------:R-:W-:Y:S02]  /*ece0*/  SHF.R.U32.HI R3, RZ, R10, R3 ;  /* 0x0000000aff037219 */ /* 0x000fe40000011603 */
[----:B------:R1:W3:Y:S03]  /*ecf0*/  F2I.U32.TRUNC.NTZ R10, R5 ;  /* 0x00000005000a7305 */ /* 0x0002e6000020f000 */
[----:B------:R-:W1:Y:S01]  /*ed00*/  LDC R17, c[0x0][0x148] ;  /* 0x00005200ff117b82 */ /* 0x000e620000000800 */
[----:B--2---:R-:W-:-:S02]  /*ed10*/  IMAD R19, R13, R4, R2 ;  /* 0x000000040d137224 */ /* 0x004fc400078e0202 */
[----:B------:R-:W-:-:S05]  /*ed20*/  IMAD.MOV.U32 R4, RZ, RZ, 0x1 ;  /* 0x00000001ff047424 */ /* 0x000fca00078e00ff */
[----:B------:R-:W2:Y:S01]  /*ed30*/  LDC R14, c[0x0][0x600] ;  /* 0x00018000ff0e7b82 */ /* 0x000ea20000000800 */
[-CC-:B----4-:R-:W-:Y:S02]  /*ed40*/  SHF.R.U64 R13, R8, R12.reuse, R3.reuse ;  /* 0x0000000c080d7219 */ /* 0x190fe40000001203 */
[----:B------:R-:W-:-:S05]  /*ed50*/  SHF.R.U32.HI R2, RZ, R12, R3 ;  /* 0x0000000cff027219 */ /* 0x000fca0000011603 */
[----:B------:R-:W4:Y:S01]  /*ed60*/  LDC R16, c[0x0][0x648] ;  /* 0x00019200ff107b82 */ /* 0x000f220000000800 */
[-CC-:B0-----:R-:W-:Y:S02]  /*ed70*/  SHF.R.U64 R15, R13, R7.reuse, R2.reuse ;  /* 0x000000070d0f7219 */ /* 0x181fe40000001202 */
[-C--:B------:R-:W-:Y:S02]  /*ed80*/  SHF.L.U32 R6, R6, R7.reuse, RZ ;  /* 0x0000000706067219 */ /* 0x080fe400000006ff */
[-C--:B------:R-:W-:Y:S01]  /*ed90*/  SHF.R.U32.HI R3, RZ, R7.reuse, R2 ;  /* 0x00000007ff037219 */ /* 0x080fe20000011602 */
[----:B------:R-:W-:Y:S01]  /*eda0*/  IMAD.MOV.U32 R2, RZ, RZ, R15 ;  /* 0x000000ffff027224 */ /* 0x000fe200078e000f */
[----:B------:R-:W-:Y:S01]  /*edb0*/  SHF.L.U32 R12, R4, R7, RZ ;  /* 0x00000007040c7219 */ /* 0x000fe200000006ff */
[----:B------:R-:W0:Y:S01]  /*edc0*/  LDC R18, c[0x0][0x638] ;  /* 0x00018e00ff127b82 */ /* 0x000e220000000800 */
[----:B------:R-:W-:-:S07]  /*edd0*/  LOP3.LUT R22, RZ, R6, RZ, 0x33, !PT ;  /* 0x00000006ff167212 */ /* 0x000fce00078e33ff */
        /* <DEDUP_REMOVED lines=12> */
.L_x_296:
[----:B----4-:R-:W-:Y:S01]  /*eea0*/  SHF.R.U64 R3, R2, R16, R3 ;  /* 0x0000001002037219 */ /* 0x010fe20000001203 */
[----:B--2---:R-:W-:Y:S01]  /*eeb0*/  VIADD R5, R14, 0xffffffff ;  /* 0xffffffff0e057836 */ /* 0x004fe20000000000 */
[----:B------:R-:W-:Y:S01]  /*eec0*/  LOP3.LUT R2, R13, R22, RZ, 0xc0, !PT ;  /* 0x000000160d027212 */ /* 0x000fe200078ec0ff */
[----:B------:R-:W-:Y:S02]  /*eed0*/  IMAD.MOV R10, RZ, RZ, -R10 ;  /* 0x000000ffff0a7224 */ /* 0x000fe400078e0a0a */
[----:B------:R-:W-:Y:S02]  /*eee0*/  IMAD.MOV R4, RZ, RZ, -R3 ;  /* 0x000000ffff047224 */ /* 0x000fe400078e0a03 */
[----:B------:R-:W-:Y:S01]  /*eef0*/  IMAD R2, R12, R3, R2 ;  /* 0x000000030c027224 */ /* 0x000fe200078e0202 */
[----:B------:R-:W-:Y:S01]  /*ef00*/  LOP3.LUT R3, R8, R5, RZ, 0xc0, !PT ;  /* 0x0000000508037212 */ /* 0x000fe200078ec0ff */
[----:B------:R-:W-:Y:S02]  /*ef10*/  @P3 IMAD R19, R17, R10, R0 ;  /* 0x0000000a11133224 */ /* 0x000fe400078e0200 */
[----:B0-----:R-:W-:-:S02]  /*ef20*/  IMAD R0, R4, R18, R15 ;  /* 0x0000001204007224 */ /* 0x001fc400078e020f */
[----:B------:R-:W-:Y:S02]  /*ef30*/  IMAD R5, R2, R23, R19 ;  /* 0x0000001702057224 */ /* 0x000fe400078e0213 */
[----:B------:R-:W-:Y:S02]  /*ef40*/  IMAD R0, R0, R14, R3 ;  /* 0x0000000e00007224 */ /* 0x000fe400078e0203 */
[----:B------:R-:W-:-:S03]  /*ef50*/  IMAD.MOV.U32 R4, RZ, RZ, 0x1 ;  /* 0x00000001ff047424 */ /* 0x000fc600078e00ff */
[----:B------:R-:W-:Y:S02]  /*ef60*/  SEL R6, R0, R5, !P3 ;  /* 0x0000000500067207 */ /* 0x000fe40005800000 */
[----:B------:R-:W-:-:S07]  /*ef70*/  SEL R5, R5, R0, !P3 ;  /* 0x0000000005057207 */ /* 0x000fce0005800000 */
.L_x_294:
[----:B------:R-:W-:-:S08]  /*ef80*/  NOP ;  /* 0x0000000000007918 */ /* 0x000fd00000000000 */
[----:B------:R-:W0:-:S00]  /*ef90*/  USETMAXREG.DEALLOC.CTAPOOL 0x28 ;  /* 0x00000028000079c8 */ /* 0x000e0000080e0500 */
[----:B------:R-:W-:-:S13]  /*efa0*/  ISETP.NE.AND P0, PT, RZ, UR8, PT ;  /* 0x00000008ff007c0c */ /* 0x000fda000bf05270 */
[----:B------:R-:W-:Y:S05]  /*efb0*/  @P0 EXIT ;  /* 0x000000000000094d */ /* 0x000fea0003800000 */
[----:B0-----:R-:W-:Y:S01]  /*efc0*/  LOP3.LUT P0, RZ, R4, 0xff, RZ, 0xc0, !PT ;  /* 0x000000ff04ff7812 */ /* 0x001fe2000780c0ff */
[----:B------:R-:W-:Y:S02]  /*efd0*/  IMAD.MOV.U32 R0, RZ, RZ, 0x1 ;  /* 0x00000001ff007424 */ /* 0x000fe400078e00ff */
[----:B------:R-:W-:-:S10]  /*efe0*/  IMAD.MOV.U32 R8, RZ, RZ, RZ ;  /* 0x000000ffff087224 */ /* 0x000fd400078e00ff */
[----:B------:R-:W-:Y:S05]  /*eff0*/  @!P0 BRA `(.L_x_297) ;  /* 0x0000000c00548947 */ /* 0x000fea0003800000 */
[----:B------:R-:W0:Y:S01]  /*f000*/  S2R R2, SR_TID.X ;  /* 0x0000000000027919 */ /* 0x000e220000002100 */
[----:B------:R-:W-:Y:S01]  /*f010*/  ULDC UR4, c[0x0][0x28c] ;  /* 0x0000a30000047ab9 */ /* 0x000fe20000000800 */
[----:B------:R-:W-:Y:S01]  /*f020*/  ULDC UR6, c[0x0][0x658] ;  /* 0x0001960000067ab9 */ /* 0x000fe20000000800 */
[----:B------:R-:W-:Y:S01]  /*f030*/  UIADD3 UR10, UR4, 0x7f, URZ ;  /* 0x0000007f040a7890 */ /* 0x000fe2000fffe03f */
[----:B------:R-:W-:Y:S01]  /*f040*/  BSSY B0, `(.L_x_297) ;  /* 0x00000d0000007945 */ /* 0x000fe20003800000 */
[----:B------:R-:W-:Y:S01]  /*f050*/  UMOV UR7, 0xffffffff ;  /* 0xffffffff00077882 */ /* 0x000fe20000000000 */
[----:B------:R-:W-:Y:S01]  /*f060*/  ULDC UR5, c[0x0][0x600] ;  /* 0x0001800000057ab9 */ /* 0x000fe20000000800 */
[----:B------:R-:W-:Y:S01]  /*f070*/  UMOV UR9, 0x1 ;  /* 0x0000000100097882 */ /* 0x000fe20000000000 */
[----:B------:R-:W-:Y:S01]  /*f080*/  USHF.L.U32 UR7, UR7, UR6, URZ ;  /* 0x0000000607077299 */ /* 0x000fe2000800063f */
[----:B------:R-:W-:Y:S01]  /*f090*/  IMAD.MOV.U32 R9, RZ, RZ, 0x1 ;  /* 0x00000001ff097424 */ /* 0x000fe200078e00ff */
[----:B------:R-:W-:Y:S01]  /*f0a0*/  UIADD3 UR4, UR5, -0x1, URZ ;  /* 0xffffffff05047890 */ /* 0x000fe2000fffe03f */
[----:B------:R-:W-:Y:S01]  /*f0b0*/  IMAD.MOV.U32 R0, RZ, RZ, 0x1 ;  /* 0x00000001ff007424 */ /* 0x000fe200078e00ff */
[----:B------:R-:W-:Y:S01]  /*f0c0*/  USHF.R.S32.HI UR11, URZ, 0x1f, UR10 ;  /* 0x0000001f3f0b7899 */ /* 0x000fe2000801140a */
[----:B------:R-:W-:Y:S01]  /*f0d0*/  IMAD.MOV.U32 R8, RZ, RZ, RZ ;  /* 0x000000ffff087224 */ /* 0x000fe200078e00ff */
[----:B------:R-:W-:Y:S01]  /*f0e0*/  ULDC UR8, c[0x0][0xc] ;  /* 0x0000030000087ab9 */ /* 0x000fe20000000800 */
[----:B------:R-:W-:-:S02]  /*f0f0*/  USHF.L.U32 UR5, UR9, UR6, URZ ;  /* 0x0000000609057299 */ /* 0x000fc4000800063f */
[----:B------:R-:W-:Y:S01]  /*f100*/  ULEA.HI UR11, UR11, UR10, URZ, 0x7 ;  /* 0x0000000a0b0b7291 */ /* 0x000fe2000f8f383f */
[----:B------:R-:W-:Y:S01]  /*f110*/  ULDC UR9, c[0x0][0x10] ;  /* 0x0000040000097ab9 */ /* 0x000fe20000000800 */
[----:B------:R-:W-:Y:S02]  /*f120*/  ULOP3.LUT UR6, URZ, UR7, URZ, 0x33, !UPT ;  /* 0x000000073f067292 */ /* 0x000fe4000f8e333f */
[----:B------:R-:W-:Y:S01]  /*f130*/  UIMAD.WIDE.U32 UR8, UR8, UR9, URZ ;  /* 0x00000009080872a5 */ /* 0x000fe2000f8e003f */
[----:B------:R-:W-:Y:S01]  /*f140*/  ULDC UR7, c[0x0][0x14] ;  /* 0x0000050000077ab9 */ /* 0x000fe20000000800 */
[----:B------:R-:W-:Y:S02]  /*f150*/  USHF.R.S32.HI UR20, URZ, 0x7, UR11 ;  /* 0x000000073f147899 */ /* 0x000fe4000801140b */
[----:B------:R-:W-:Y:S02]  /*f160*/  UIMAD.WIDE.U32 UR22, UR8, UR7, URZ ;  /* 0x00000007081672a5 */ /* 0x000fe4000f8e003f */
[----:B------:R-:W-:-:S02]  /*f170*/  UIMAD UR18, UR9, UR7, URZ ;  /* 0x00000007091272a4 */ /* 0x000fc4000f8e023f */
[----:B------:R-:W-:Y:S01]  /*f180*/  ULOP3.LUT UR26, UR13, 0x2, URZ, 0xfc, !UPT ;  /* 0x000000020d1a7892 */ /* 0x000fe2000f8efc3f */
[C---:B0-----:R-:W-:Y:S01]  /*f190*/  LOP3.LUT P4, RZ, R2.reuse, 0x7f, RZ, 0xc0, !PT ;  /* 0x0000007f02ff7812 */ /* 0x041fe2000788c0ff */
[----:B------:R-:W-:Y:S01]  /*f1a0*/  UIADD3 UR18, UR23, UR18, URZ ;  /* 0x0000001217127290 */ /* 0x000fe2000fffe03f */
[----:B------:R-:W-:Y:S01]  /*f1b0*/  LOP3.LUT P0, RZ, R2, 0x1f, RZ, 0xc0, !PT ;  /* 0x0000001f02ff7812 */ /* 0x000fe2000780c0ff */
[----:B------:R-:W-:Y:S01]  /*f1c0*/  UIADD3 UR27, UR20, 0x1, URZ ;  /* 0x00000001141b7890 */ /* 0x000fe2000fffe03f */
[----:B------:R-:W-:Y:S02]  /*f1d0*/  ULDC.64 UR24, c[0x0][0x198] ;  /* 0x0000660000187ab9 */ /* 0x000fe40000000a00 */
[----:B------:R-:W-:-:S13]  /*f1e0*/  PLOP3.LUT P0, PT, P0, P4, PT, 0x8a, 0x0 ;  /* 0x000000000000781c */ /* 0x000fda0000709172 */
.L_x_309:
[----:B------:R-:W-:-:S03]  /*f1f0*/  UMOV UR7, 0xffffffff ;  /* 0xffffffff00077882 */ /* 0x000fc60000000000 */
[----:B------:R-:W-:Y:S05]  /*f200*/  BRA.DIV UR7, `(.L_x_298) ;  /* 0x0000000e07cc7947 */ /* 0x000fea000b800000 */
[----:B------:R-:W-:-:S13]  /*f210*/  ELECT P1, URZ, PT ;  /* 0x00000000003f782f */ /* 0x000fda0003820000 */
.L_x_320:
[----:B------:R-:W0:Y:S01]  /*f220*/  LDC R2, c[0x0][0x28c] ;  /* 0x0000a300ff027b82 */ /* 0x000e220000000800 */
[----:B------:R-:W-:Y:S01]  /*f230*/  BSSY B1, `(.L_x_299) ;  /* 0x0000038000017945 */ /* 0x000fe20003800000 */
[----:B0-----:R-:W-:-:S13]  /*f240*/  ISETP.LT.OR P1, PT, R2, 0x1, !P1 ;  /* 0x000000010200780c */ /* 0x001fda0004f21670 */
[----:B------:R-:W-:Y:S05]  /*f250*/  @P1 BRA `(.L_x_300) ;  /* 0x0000000000d41947 */ /* 0x000fea0003800000 */
[----:B------:R-:W-:Y:S02]  /*f260*/  IMAD.SHL.U32 R6, R6, 0x100, RZ ;  /* 0x0000010006067824 */ /* 0x000fe400078e00ff */
[----:B------:R-:W-:Y:S02]  /*f270*/  IMAD.SHL.U32 R7, R5, 0x80, RZ ;  /* 0x0000008005077824 */ /* 0x000fe400078e00ff */
[----:B------:R-:W-:Y:S02]  /*f280*/  IMAD.MOV.U32 R12, RZ, RZ, RZ ;  /* 0x000000ffff0c7224 */ /* 0x000fe400078e00ff */
[----:B------:R-:W-:Y:S02]  /*f290*/  IMAD.U32 R14, RZ, RZ, UR27 ;  /* 0x0000001bff0e7e24 */ /* 0x000fe4000f8e00ff */
[----:B------:R-:W-:Y:S02]  /*f2a0*/  IMAD.MOV.U32 R2, RZ, RZ, R0 ;  /* 0x000000ffff027224 */ /* 0x000fe400078e0000 */
[----:B------:R-:W-:-:S07]  /*f2b0*/  IMAD.MOV.U32 R3, RZ, RZ, R8 ;  /* 0x000000ffff037224 */ /* 0x000fce00078e0008 */
.L_x_304:
[----:B------:R-:W0:Y:S01]  /*f2c0*/  S2R R5, SR_CgaCtaId ;  /* 0x0000000000057919 */ /* 0x000e220000008800 */
[----:B------:R-:W-:-:S04]  /*f2d0*/  MOV R4, 0x400 ;  /* 0x0000040000047802 */ /* 0x000fc80000000f00 */
[----:B0-----:R-:W-:Y:S02]  /*f2e0*/  LEA R10, R5, R4, 0x18 ;  /* 0x00000004050a7211 */ /* 0x001fe400078ec0ff */
[----:B------:R-:W-:Y:S01]  /*f2f0*/  SHF.L.U32 R4, R2, 0x1f, RZ ;  /* 0x0000001f02047819 */ /* 0x000fe200000006ff */
[----:B------:R-:W0:Y:S02]  /*f300*/  @!P4 LDC R5, c[0x0][0x500] ;  /* 0x00014000ff05cb82 */ /* 0x000e240000000800 */
[----:B------:R-:W-:-:S04]  /*f310*/  IMAD R13, R3, 0x8, R10 ;  /* 0x00000008030d7824 */ /* 0x000fc800078e020a */
[----:B------:R-:W1:Y:S02]  /*f320*/  SYNCS.PHASECHK.TRANS64.TRYWAIT P1, [R13+URZ+0x20], R4 ;  /* 0x000020040d0075a7 */ /* 0x000e64000802017f */
[----:B-1----:R-:W-:Y:S05]  /*f330*/  @!P1 BRA `(.L_x_301) ;  /* 0x0000000c00a09947 */ /* 0x002fea0003800000 */
.L_x_321:
[----:B------:R-:W-:Y:S01]  /*f340*/  UPRMT UR7, UR26, 0x9910, URZ ;  /* 0x000099101a077896 */ /* 0x000fe2000800003f */
[----:B0-----:R0:W-:Y:S03]  /*f350*/  @!P4 SYNCS.ARRIVE.TRANS64 RZ, [R13+URZ], R5 ;  /* 0x000000050dffc9a7 */ /* 0x0011e6000800003f */
[----:B------:R-:W-:-:S06]  /*f360*/  UISETP.NE.AND UP0, UPT, UR7, 0x2, UPT ;  /* 0x000000020700788c */ /* 0x000fcc000bf05270 */
[----:B------:R-:W-:-:S13]  /*f370*/  PLOP3.LUT P1, PT, PT, PT, UP0, 0x80, 0x0 ;  /* 0x000000000000781c */ /* 0x000fda0003f2f008 */
[----:B0-----:R-:W-:Y:S05]  /*f380*/  @P1 BRA `(.L_x_302) ;  /* 0x0000000000041947 */ /* 0x001fea0003800000 */
[----:B------:R-:W-:Y:S01]  /*f390*/  BPT.TRAP 0x1 ;  /* 0x000000040000795c */ /* 0x000fe20000300000 */
.L_x_302:
[----:B------:R-:W-:Y:S05]  /*f3a0*/  @P0 BRA `(.L_x_303) ;  /* 0x0000000000040947 */ /* 0x000fea0003800000 */
[----:B------:R-:W-:Y:S01]  /*f3b0*/  BPT.TRAP 0x1 ;  /* 0x000000040000795c */ /* 0x000fe20000300000 */
.L_x_303:
[--C-:B-1----:R-:W-:Y:S01]  /*f3c0*/  IMAD R4, R3, 0x4000, R10.reuse ;  /* 0x0000400003047824 */ /* 0x102fe200078e020a */
[----:B------:R-:W-:Y:S01]  /*f3d0*/  R2UR UR9, R13 ;  /* 0x000000000d0972ca */ /* 0x000fe200000e0000 */
[----:B------:R-:W-:Y:S01]  /*f3e0*/  IMAD R10, R3, 0x8000, R10 ;  /* 0x00008000030a7824 */ /* 0x000fe200078e020a */
[----:B------:R-:W-:Y:S01]  /*f3f0*/  UIADD3 UR14, UP0, UR24, 0xf0, URZ ;  /* 0x000000f0180e7890 */ /* 0x000fe2000ff1e03f */
[----:B------:R-:W-:Y:S01]  /*f400*/  VIADD R14, R14, 0xffffffff ;  /* 0xffffffff0e0e7836 */ /* 0x000fe20000000000 */
[----:B------:R-:W-:Y:S01]  /*f410*/  R2UR UR7, R4 ;  /* 0x00000000040772ca */ /* 0x000fe200000e0000 */
[----:B------:R-:W-:Y:S01]  /*f420*/  UIADD3 UR28, UP1, UR24, 0x1f0, URZ ;  /* 0x000001f0181c7890 */ /* 0x000fe2000ff3e03f */
[----:B------:R-:W-:Y:S01]  /*f430*/  R2UR UR8, R10 ;  /* 0x000000000a0872ca */ /* 0x000fe200000e0000 */
[----:B------:R-:W-:Y:S01]  /*f440*/  UIADD3.X UR15, URZ, UR25, URZ, UP0, !UPT ;  /* 0x000000193f0f7290 */ /* 0x000fe200087fe43f */
[----:B------:R-:W-:Y:S01]  /*f450*/  R2UR UR11, R7 ;  /* 0x00000000070b72ca */ /* 0x000fe200000e0000 */
[----:B------:R-:W-:Y:S01]  /*f460*/  VIADD R3, R3, 0x1 ;  /* 0x0000000103037836 */ /* 0x000fe20000000000 */
[----:B------:R-:W-:Y:S01]  /*f470*/  R2UR UR10, R12 ;  /* 0x000000000c0a72ca */ /* 0x000fe200000e0000 */
[----:B------:R-:W-:Y:S01]  /*f480*/  UIADD3.X UR29, URZ, UR25, URZ, UP1, !UPT ;  /* 0x000000193f1d7290 */ /* 0x000fe20008ffe43f */
[----:B------:R-:W-:Y:S01]  /*f490*/  R2UR UR12, R11 ;  /* 0x000000000b0c72ca */ /* 0x000fe200000e0000 */
[----:B------:R-:W-:Y:S01]  /*f4a0*/  UMOV UR16, 0x0 ;  /* 0x0000000000107882 */ /* 0x000fe20000000000 */
[----:B------:R-:W-:Y:S01]  /*f4b0*/  R2UR UR21, R6 ;  /* 0x00000000061572ca */ /* 0x000fe200000e0000 */
[----:B------:R-:W-:Y:S01]  /*f4c0*/  UMOV UR17, 0x10000000 ;  /* 0x1000000000117882 */ /* 0x000fe20000000000 */
[----:B------:R-:W-:Y:S01]  /*f4d0*/  ISETP.GT.AND P2, PT, R14, 0x1, PT ;  /* 0x000000010e00780c */ /* 0x000fe20003f44270 */
[----:B------:R-:W-:Y:S01]  /*f4e0*/  UIADD3 UR7, UR7, 0x100, URZ ;  /* 0x0000010007077890 */ /* 0x000fe2000fffe03f */
[----:B------:R-:W-:Y:S01]  /*f4f0*/  ISETP.NE.AND P1, PT, R3, 0x4, PT ;  /* 0x000000040300780c */ /* 0x000fe20003f25270 */
[----:B------:R-:W-:Y:S01]  /*f500*/  UIADD3 UR19, UR8, 0x10100, URZ ;  /* 0x0001010008137890 */ /* 0x000fe2000fffe03f */
[----:B------:R-:W-:-:S02]  /*f510*/  VIADD R12, R12, 0x80 ;  /* 0x000000800c0c7836 */ /* 0x000fc40000000000 */
[----:B------:R-:W-:Y:S02]  /*f520*/  SEL R5, RZ, 0x1, P1 ;  /* 0x00000001ff057807 */ /* 0x000fe40000800000 */
[----:B------:R-:W-:Y:S01]  /*f530*/  UMOV UR8, UR7 ;  /* 0x0000000700087c82 */ /* 0x000fe20008000000 */
[----:B------:R-:W-:Y:S01]  /*f540*/  SEL R3, R3, RZ, P1 ;  /* 0x000000ff03037207 */ /* 0x000fe20000800000 */
[----:B------:R0:W-:Y:S01]  /*f550*/  UTMALDG.3D [UR8], [UR14], desc[UR16] ;  /* 0x000010080e0075b4 */ /* 0x0001e20008011000 */
[----:B------:R-:W-:Y:S01]  /*f560*/  LOP3.LUT R2, R2, R5, RZ, 0x3c, !PT ;  /* 0x0000000502027212 */ /* 0x000fe200078e3cff */
[----:B0-----:R-:W-:Y:S01]  /*f570*/  UMOV UR8, UR19 ;  /* 0x0000001300087c82 */ /* 0x001fe20008000000 */
[----:B------:R-:W-:Y:S02]  /*f580*/  UMOV UR11, UR21 ;  /* 0x00000015000b7c82 */ /* 0x000fe40008000000 */
[----:B------:R0:W-:Y:S02]  /*f590*/  UTMALDG.3D [UR8], [UR28], desc[UR16] ;  /* 0x000010081c0075b4 */ /* 0x0001e40008011000 */
[----:B0-----:R-:W-:Y:S05]  /*f5a0*/  @P2 BRA `(.L_x_304) ;  /* 0xfffffffc00442947 */ /* 0x001fea000383ffff */
.L_x_300:
[----:B------:R-:W-:Y:S05]  /*f5b0*/  BSYNC B1 ;  /* 0x0000000000017941 */ /* 0x000fea0003800000 */
.L_x_299:
[----:B------:R-:W2:Y:S01]  /*f5c0*/  LDL.LU R15, [R1+0x70] ;  /* 0x00007000010f7983 */ /* 0x000ea20000300800 */
[----:B------:R-:W-:Y:S01]  /*f5d0*/  LOP3.LUT P5, RZ, R9, 0xff, RZ, 0xc0, !PT ;  /* 0x000000ff09ff7812 */ /* 0x000fe200078ac0ff */
[----:B------:R-:W-:Y:S01]  /*f5e0*/  VIADD R8, R8, UR20 ;  /* 0x0000001408087c36 */ /* 0x000fe20008000000 */
[----:B------:R-:W-:Y:S01]  /*f5f0*/  ULDC.64 UR8, c[0x0][0x650] ;  /* 0x0001940000087ab9 */ /* 0x000fe20000000a00 */
[----:B------:R-:W3:Y:S01]  /*f600*/  LDL.LU R13, [R1+0x74] ;  /* 0x00007400010d7983 */ /* 0x000ee20000300800 */
[----:B------:R-:W-:Y:S01]  /*f610*/  IMAD.U32 R5, RZ, RZ, UR20 ;  /* 0x00000014ff057e24 */ /* 0x000fe2000f8e00ff */
[----:B------:R-:W-:Y:S01]  /*f620*/  BSSY B1, `(.L_x_305) ;  /* 0x000006f000017945 */ /* 0x000fe20003800000 */
[----:B------:R-:W-:Y:S01]  /*f630*/  ISETP.GT.U32.AND P1, PT, R8, 0x3, PT ;  /* 0x000000030800780c */ /* 0x000fe20003f24070 */
[----:B------:R-:W-:Y:S01]  /*f640*/  IMAD.MOV.U32 R6, RZ, RZ, -0x1 ;  /* 0xffffffffff067424 */ /* 0x000fe200078e00ff */
[----:B------:R-:W-:Y:S01]  /*f650*/  SHF.R.U32.HI R2, RZ, 0x2, R8 ;  /* 0x00000002ff027819 */ /* 0x000fe20000011608 */
[----:B------:R-:W-:Y:S01]  /*f660*/  IMAD.MOV.U32 R11, RZ, RZ, -0x1 ;  /* 0xffffffffff0b7424 */ /* 0x000fe200078e00ff */
[----:B------:R-:W-:Y:S01]  /*f670*/  ISETP.LT.U32.AND P1, PT, R5, 0x4, P1 ;  /* 0x000000040500780c */ /* 0x000fe20000f21070 */
[----:B------:R-:W-:Y:S01]  /*f680*/  IMAD.MOV.U32 R5, RZ, RZ, -0x1 ;  /* 0xffffffffff057424 */ /* 0x000fe200078e00ff */
[----:B------:R-:W-:Y:S01]  /*f690*/  LOP3.LUT R2, R2, 0x1, RZ, 0xc0, !PT ;  /* 0x0000000102027812 */ /* 0x000fe200078ec0ff */
[----:B------:R-:W0:Y:S01]  /*f6a0*/  @P5 S2R R4, SR_CgaCtaId ;  /* 0x0000000000045919 */ /* 0x000e220000008800 */
[----:B------:R-:W-:-:S02]  /*f6b0*/  @P5 MOV R3, 0x400 ;  /* 0x0000040000035802 */ /* 0x000fc40000000f00 */
[----:B------:R-:W-:Y:S01]  /*f6c0*/  ISETP.NE.U32.AND P2, PT, R2, 0x1, PT ;  /* 0x000000010200780c */ /* 0x000fe20003f45070 */
[----:B------:R-:W-:Y:S01]  /*f6d0*/  IMAD.U32 R2, RZ, RZ, UR20 ;  /* 0x00000014ff027e24 */ /* 0x000fe2000f8e00ff */
[----:B------:R-:W-:Y:S02]  /*f6e0*/  LOP3.LUT R8, R8, 0x3, RZ, 0xc0, !PT ;  /* 0x0000000308087812 */ /* 0x000fe400078ec0ff */
[----:B------:R-:W-:Y:S02]  /*f6f0*/  PRMT R9, RZ, 0x7610, R9 ;  /* 0x00007610ff097816 */ /* 0x000fe40000000009 */
[----:B------:R-:W-:-:S04]  /*f700*/  ISETP.GT.U32.AND P2, PT, R2, 0x3, !P2 ;  /* 0x000000030200780c */ /* 0x000fc80005744070 */
[----:B------:R-:W-:Y:S02]  /*f710*/  SEL R2, RZ, 0x1, !P2 ;  /* 0x00000001ff027807 */ /* 0x000fe40005000000 */
[----:B0-----:R-:W-:-:S04]  /*f720*/  @P5 LEA R3, R4, R3, 0x18 ;  /* 0x0000000304035211 */ /* 0x001fc800078ec0ff */
[----:B------:R0:W-:Y:S02]  /*f730*/  @P5 SYNCS.ARRIVE.TRANS64.A1T0 RZ, [R3+URZ+0x58], RZ ;  /* 0x000058ff03ff59a7 */ /* 0x0001e4000810003f */
[----:B0-----:R-:W-:-:S04]  /*f740*/  SEL R3, RZ, 0x1, !P1 ;  /* 0x00000001ff037807 */ /* 0x001fc80004800000 */
[----:B------:R-:W-:Y:S02]  /*f750*/  LOP3.LUT R0, R2, R0, R3, 0x96, !PT ;  /* 0x0000000002007212 */ /* 0x000fe400078e9603 */
[----:B------:R-:W-:Y:S02]  /*f760*/  PRMT R2, RZ, 0x7610, R2 ;  /* 0x00007610ff027816 */ /* 0x000fe40000000002 */
[----:B---3--:R-:W-:-:S04]  /*f770*/  IADD3 R13, P5, R13, UR22, RZ ;  /* 0x000000160d0d7c10 */ /* 0x008fc8000ffbe0ff */
[----:B--2---:R-:W-:Y:S01]  /*f780*/  IADD3.X R15, R15, UR18, RZ, P5, !PT ;  /* 0x000000120f0f7c10 */ /* 0x004fe2000affe4ff */
[----:B------:R0:W-:Y:S01]  /*f790*/  STL [R1+0x74], R13 ;  /* 0x0000740d01007387 */ /* 0x0001e20000100800 */
[----:B------:R-:W-:-:S03]  /*f7a0*/  ISETP.GE.U32.AND P5, PT, R13, UR8, PT ;  /* 0x000000080d007c0c */ /* 0x000fc6000bfa6070 */
[----:B------:R0:W-:Y:S01]  /*f7b0*/  STL [R1+0x70], R15 ;  /* 0x0000700f01007387 */ /* 0x0001e20000100800 */
[----:B------:R-:W-:-:S13]  /*f7c0*/  ISETP.GE.U32.AND.EX P1, PT, R15, UR9, PT, P5 ;  /* 0x000000090f007c0c */ /* 0x000fda000bf26150 */
[----:B0-----:R-:W-:Y:S05]  /*f7d0*/  @P1 BRA `(.L_x_306) ;  /* 0x00000004004c1947 */ /* 0x001fea0003800000 */
[----:B------:R-:W-:Y:S01]  /*f7e0*/  ULDC.64 UR8, c[0x0][0x628] ;  /* 0x00018a0000087ab9 */ /* 0x000fe20000000a00 */
[----:B------:R-:W0:Y:S01]  /*f7f0*/  S2R R12, SR_CTAID.X ;  /* 0x00000000000c7919 */ /* 0x000e220000002500 */
[----:B------:R-:W-:Y:S01]  /*f800*/  ISETP.NE.U32.AND P1, PT, RZ, UR8, PT ;  /* 0x00000008ff007c0c */ /* 0x000fe2000bf25070 */
[----:B------:R-:W-:Y:S01]  /*f810*/  ULDC UR10, c[0x0][0x630] ;  /* 0x00018c00000a7ab9 */ /* 0x000fe20000000800 */
[----:B------:R-:W-:Y:S01]  /*f820*/  IMAD.MOV.U32 R2, RZ, RZ, R13 ;  /* 0x000000ffff027224 */ /* 0x000fe200078e000d */
[----:B------:R-:W1:Y:S01]  /*f830*/  S2R R10, SR_CTAID.Y ;  /* 0x00000000000a7919 */ /* 0x000e620000002600 */
[----:B------:R-:W-:Y:S01]  /*f840*/  ISETP.NE.AND.EX P1, PT, RZ, UR9, PT, P1 ;  /* 0x00000009ff007c0c */ /* 0x000fe2000bf25310 */
[----:B------:R-:W-:-:S12]  /*f850*/  IMAD.MOV.U32 R3, RZ, RZ, R15 ;  /* 0x000000ffff037224 */ /* 0x000fd800078e000f */
[----:B------:R-:W-:Y:S05]  /*f860*/  @!P1 BRA `(.L_x_307) ;  /* 0x0000000000289947 */ /* 0x000fea0003800000 */
[----:B------:R-:W-:Y:S02]  /*f870*/  ULDC UR7, c[0x0][0x634] ;  /* 0x00018d0000077ab9 */ /* 0x000fe40000000800 */
[----:B------:R-:W-:-:S05]  /*f880*/  IADD3 R7, P1, R13, UR7, RZ ;  /* 0x000000070d077c10 */ /* 0x000fca000ff3e0ff */
[----:B------:R-:W-:-:S04]  /*f890*/  IMAD.X R11, RZ, RZ, R15, P1 ;  /* 0x000000ffff0b7224 */ /* 0x000fc800008e060f */
[----:B------:R-:W-:-:S04]  /*f8a0*/  IMAD.WIDE.U32 R4, R11, UR8, RZ ;  /* 0x000000080b047c25 */ /* 0x000fc8000f8e00ff */
[----:B------:R-:W-:-:S04]  /*f8b0*/  IMAD.WIDE.U32 R4, P1, R7, UR9, R4 ;  /* 0x0000000907047c25 */ /* 0x000fc8000f820004 */
[----:B------:R-:W-:-:S04]  /*f8c0*/  IMAD.WIDE.U32 R6, R7, UR8, RZ ;  /* 0x0000000807067c25 */ /* 0x000fc8000f8e00ff */
[----:B------:R-:W-:Y:S01]  /*f8d0*/  IMAD.X R3, RZ, RZ, RZ, P1 ;  /* 0x000000ffff037224 */ /* 0x000fe200008e06ff */
[----:B------:R-:W-:Y:S01]  /*f8e0*/  IADD3 RZ, P1, R7, R4, RZ ;  /* 0x0000000407ff7210 */ /* 0x000fe20007f3e0ff */
[----:B------:R-:W-:-:S04]  /*f8f0*/  IMAD.MOV.U32 R2, RZ, RZ, R5 ;  /* 0x000000ffff027224 */ /* 0x000fc800078e0005 */
[----:B------:R-:W-:-:S08]  /*f900*/  IMAD.WIDE.U32.X R2, R11, UR9, R2, P1 ;  /* 0x000000090b027c25 */ /* 0x000fd000088e0402 */
.L_x_307:
[--C-:B------:R-:W-:Y:S01]  /*f910*/  SHF.R.U64 R11, R2, UR10, R3.reuse ;  /* 0x0000000a020b7c19 */ /* 0x100fe20008001203 */
[----:B------:R-:W-:Y:S01]  /*f920*/  ULDC.64 UR8, c[0x0][0x620] ;  /* 0x0001880000087ab9 */ /* 0x000fe20000000a00 */
[----:B------:R-:W-:Y:S01]  /*f930*/  SHF.R.U32.HI R2, RZ, UR10, R3 ;  /* 0x0000000aff027c19 */ /* 0x000fe20008011603 */
[----:B------:R-:W-:Y:S01]  /*f940*/  IMAD.MOV.U32 R3, RZ, RZ, R15 ;  /* 0x000000ffff037224 */ /* 0x000fe200078e000f */
[----:B------:R-:W-:Y:S01]  /*f950*/  IADD3 R5, P1, RZ, -R11, RZ ;  /* 0x8000000bff057210 */ /* 0x000fe20007f3e0ff */
[----:B------:R-:W-:Y:S01]  /*f960*/  ULDC UR7, c[0x0][0x150] ;  /* 0x0000540000077ab9 */ /* 0x000fe20000000800 */
[----:B0-----:R-:W-:Y:S01]  /*f970*/  I2FP.F32.U32 R6, R12 ;  /* 0x0000000c00067245 */ /* 0x001fe20000201000 */
[----:B------:R-:W0:Y:S01]  /*f980*/  LDC R7, c[0x0][0x144] ;  /* 0x00005100ff077b82 */ /* 0x000e220000000800 */
[----:B------:R-:W-:Y:S01]  /*f990*/  ULDC.64 UR10, c[0x0][0x640] ;  /* 0x00019000000a7ab9 */ /* 0x000fe20000000a00 */
[----:B------:R-:W-:Y:S01]  /*f9a0*/  IMAD.X R2, RZ, RZ, ~R2, P1 ;  /* 0x000000ffff027224 */ /* 0x000fe200008e0e02 */
[----:B------:R-:W-:Y:S01]  /*f9b0*/  ISETP.NE.U32.AND P1, PT, RZ, UR10, PT ;  /* 0x0000000aff007c0c */ /* 0x000fe2000bf25070 */
[----:B------:R-:W-:Y:S01]  /*f9c0*/  FMUL R6, R6, UR7 ;  /* 0x0000000706067c20 */ /* 0x000fe20008400000 */
[----:B------:R-:W-:Y:S01]  /*f9d0*/  ULDC UR7, c[0x0][0x618] ;  /* 0x0001860000077ab9 */ /* 0x000fe20000000800 */
[----:B------:R-:W-:Y:S01]  /*f9e0*/  IMAD R4, R2, UR8, RZ ;  /* 0x0000000802047c24 */ /* 0x000fe2000f8e02ff */
[----:B------:R-:W-:Y:S01]  /*f9f0*/  ISETP.NE.AND.EX P1, PT, RZ, UR11, PT, P1 ;  /* 0x0000000bff007c0c */ /* 0x000fe2000bf25310 */
[----:B------:R-:W-:Y:S01]  /*fa00*/  IMAD.MOV.U32 R2, RZ, RZ, R13 ;  /* 0x000000ffff027224 */ /* 0x000fe200078e000d */
[----:B------:R-:W2:Y:S01]  /*fa10*/  LDC R15, c[0x0][0x148] ;  /* 0x00005200ff0f7b82 */ /* 0x000ea20000000800 */
[----:B------:R-:W3:Y:S02]  /*fa20*/  F2I.U32.TRUNC.NTZ R6, R6 ;  /* 0x0000000600067305 */ /* 0x000ee4000020f000 */
[----:B------:R-:W-:Y:S01]  /*fa30*/  IMAD.WIDE.U32 R2, R5, UR8, R2 ;  /* 0x0000000805027c25 */ /* 0x000fe2000f8e0002 */
[----:B------:R-:W-:-:S03]  /*fa40*/  ULDC UR8, c[0x0][0x154] ;  /* 0x0000550000087ab9 */ /* 0x000fc60000000800 */
[----:B------:R-:W-:Y:S01]  /*fa50*/  IMAD R5, R5, UR9, R4 ;  /* 0x0000000905057c24 */ /* 0x000fe2000f8e0204 */
[----:B------:R-:W-:-:S03]  /*fa60*/  ULDC UR9, c[0x0][0x608] ;  /* 0x0001820000097ab9 */ /* 0x000fc60000000800 */
[----:B------:R-:W-:-:S05]  /*fa70*/  IMAD.IADD R3, R3, 0x1, R5 ;  /* 0x0000000103037824 */ /* 0x000fca00078e0205 */
[----:B------:R-:W-:Y:S01]  /*fa80*/  SHF.R.U64 R13, R2, UR7, R3 ;  /* 0x00000007020d7c19 */ /* 0x000fe20008001203 */
[----:B---3--:R-:W-:Y:S01]  /*fa90*/  IMAD.MOV R6, RZ, RZ, -R6 ;  /* 0x000000ffff067224 */ /* 0x008fe200078e0a06 */
[----:B-1----:R-:W-:-:S03]  /*faa0*/  I2FP.F32.U32 R2, R10 ;  /* 0x0000000a00027245 */ /* 0x002fc60000201000 */
[----:B0-----:R-:W-:Y:S02]  /*fab0*/  IMAD R19, R7, R6, R12 ;  /* 0x0000000607137224 */ /* 0x001fe400078e020c */
[----:B------:R-:W-:Y:S01]  /*fac0*/  FMUL R4, R2, UR8 ;  /* 0x0000000802047c20 */ /* 0x000fe20008400000 */
[----:B------:R-:W-:Y:S01]  /*fad0*/  SHF.R.U32.HI R2, RZ, UR7, R3 ;  /* 0x00000007ff027c19 */ /* 0x000fe20008011603 */
[----:B------:R-:W-:Y:S02]  /*fae0*/  ULDC UR7, c[0x0][0x658] ;  /* 0x0001960000077ab9 */ /* 0x000fe40000000800 */
[----:B------:R0:W1:Y:S01]  /*faf0*/  F2I.U32.TRUNC.NTZ R18, R4 ;  /* 0x0000000400127305 */ /* 0x000062000020f000 */
[--C-:B------:R-:W-:Y:S02]  /*fb00*/  SHF.R.U64 R16, R13, UR9, R2.reuse ;  /* 0x000000090d107c19 */ /* 0x100fe40008001202 */
[----:B------:R-:W-:-:S04]  /*fb10*/  SHF.R.U32.HI R3, RZ, UR9, R2 ;  /* 0x00000009ff037c19 */ /* 0x000fc80008011602 */
[--C-:B------:R-:W-:Y:S02]  /*fb20*/  SHF.R.U64 R14, R16, UR7, R3.reuse ;  /* 0x00000007100e7c19 */ /* 0x100fe40008001203 */
[----:B------:R-:W-:-:S03]  /*fb30*/  SHF.R.U32.HI R3, RZ, UR7, R3 ;  /* 0x00000007ff037c19 */ /* 0x000fc60008011603 */
[----:B------:R-:W-:Y:S01]  /*fb40*/  IMAD.MOV.U32 R2, RZ, RZ, R14 ;  /* 0x000000ffff027224 */ /* 0x000fe200078e000e */
[----:B0-2---:R-:W-:Y:S06]  /*fb50*/  @!P1 BRA `(.L_x_308) ;  /* 0x0000000000289947 */ /* 0x005fec0003800000 */
        /* <DEDUP_REMOVED lines=10> */
.L_x_308:
[----:B------:R-:W-:Y:S01]  /*fc00*/  ULDC UR7, c[0x0][0x648] ;  /* 0x0001920000077ab9 */ /* 0x000fe20000000800 */
[----:B-1----:R-:W-:Y:S01]  /*fc10*/  IMAD.MOV R18, RZ, RZ, -R18 ;  /* 0x000000ffff127224 */ /* 0x002fe200078e0a12 */
[----:B------:R-:W-:Y:S01]  /*fc20*/  SHF.R.U64 R3, R2, UR7, R3 ;  /* 0x0000000702037c19 */ /* 0x000fe20008001203 */
[----:B------:R-:W-:Y:S01]  /*fc30*/  ULDC UR7, c[0x0][0x638] ;  /* 0x00018e0000077ab9 */ /* 0x000fe20000000800 */
[----:B------:R-:W-:Y:S01]  /*fc40*/  LOP3.LUT R2, R16, UR6, RZ, 0xc0, !PT ;  /* 0x0000000610027c12 */ /* 0x000fe2000f8ec0ff */
[----:B------:R-:W-:Y:S01]  /*fc50*/  @P3 IMAD R19, R15, R18, R10 ;  /* 0x000000120f133224 */ /* 0x000fe200078e020a */
[----:B------:R-:W-:Y:S01]  /*fc60*/  LOP3.LUT R13, R13, UR4, RZ, 0xc0, !PT ;  /* 0x000000040d0d7c12 */ /* 0x000fe2000f8ec0ff */
[----:B------:R-:W-:Y:S01]  /*fc70*/  IMAD.MOV R5, RZ, RZ, -R3 ;  /* 0x000000ffff057224 */ /* 0x000fe200078e0a03 */
[----:B------:R-:W-:Y:S01]  /*fc80*/  ULDC UR8, c[0x0][0x610] ;  /* 0x0001840000087ab9 */ /* 0x000fe20000000800 */
[----:B------:R-:W-:Y:S02]  /*fc90*/  IMAD R2, R3, UR5, R2 ;  /* 0x0000000503027c24 */ /* 0x000fe4000f8e0202 */
[----:B------:R-:W-:Y:S01]  /*fca0*/  IMAD R14, R5, UR7, R14 ;  /* 0x00000007050e7c24 */ /* 0x000fe2000f8e020e */
[----:B------:R-:W-:Y:S01]  /*fcb0*/  ULDC UR7, c[0x0][0x600] ;  /* 0x0001800000077ab9 */ /* 0x000fe20000000800 */
[----:B------:R-:W-:-:S02]  /*fcc0*/  IMAD R5, R2, UR8, R19 ;  /* 0x0000000802057c24 */ /* 0x000fc4000f8e0213 */
[----:B------:R-:W-:Y:S02]  /*fcd0*/  IMAD R14, R14, UR7, R13 ;  /* 0x000000070e0e7c24 */ /* 0x000fe4000f8e020d */
[----:B------:R-:W-:-:S03]  /*fce0*/  IMAD.MOV.U32 R2, RZ, RZ, 0x1 ;  /* 0x00000001ff027424 */ /* 0x000fc600078e00ff */
[----:B------:R-:W-:Y:S02]  /*fcf0*/  SEL R6, R14, R5, !P3 ;  /* 0x000000050e067207 */ /* 0x000fe40005800000 */
[----:B------:R-:W-:-:S07]  /*fd00*/  SEL R5, R5, R14, !P3 ;  /* 0x0000000e05057207 */ /* 0x000fce0005800000 */
.L_x_306:
[----:B------:R-:W-:Y:S05]  /*fd10*/  BSYNC B1 ;  /* 0x0000000000017941 */ /* 0x000fea0003800000 */
.L_x_305:
[----:B------:R-:W-:-:S13]  /*fd20*/  LOP3.LUT P1, RZ, R2, 0xff, RZ, 0xc0, !PT ;  /* 0x000000ff02ff7812 */ /* 0x000fda000782c0ff */
[----:B------:R-:W-:Y:S05]  /*fd30*/  @P1 BRA `(.L_x_309) ;  /* 0xfffffff4002c1947 */ /* 0x000fea000383ffff */
[----:B------:R-:W-:Y:S05]  /*fd40*/  BSYNC B0 ;  /* 0x0000000000007941 */ /* 0x000fea0003800000 */
.L_x_297:
[----:B------:R-:W-:-:S03]  /*fd50*/  UMOV UR7, 0xffffffff ;  /* 0xffffffff00077882 */ /* 0x000fc60000000000 */
[----:B------:R-:W-:Y:S05]  /*fd60*/  BRA.DIV UR7, `(.L_x_310) ;  /* 0x0000000607287947 */ /* 0x000fea000b800000 */
[----:B------:R-:W-:-:S13]  /*fd70*/  ELECT P0, URZ, PT ;  /* 0x00000000003f782f */ /* 0x000fda0003800000 */
.L_x_324:
[----:B------:R-:W-:Y:S04]  /*fd80*/  BSSY B0, `(.L_x_311) ;  /* 0x000002c000007945 */ /* 0x000fe80003800000 */
[----:B------:R-:W-:Y:S05]  /*fd90*/  @!P0 BRA `(.L_x_312) ;  /* 0x0000000000a88947 */ /* 0x000fea0003800000 */
[----:B------:R-:W-:-:S04]  /*fda0*/  ULOP3.LUT UR7, UR13, 0x2, URZ, 0xfc, !UPT ;  /* 0x000000020d077892 */ /* 0x000fc8000f8efc3f */
[----:B------:R-:W-:-:S06]  /*fdb0*/  UISETP.NE.AND UP0, UPT, UR7, 0x3, UPT ;  /* 0x000000030700788c */ /* 0x000fcc000bf05270 */
[----:B------:R-:W-:-:S13]  /*fdc0*/  PLOP3.LUT P0, PT, PT, PT, UP0, 0x80, 0x0 ;  /* 0x000000000000781c */ /* 0x000fda0003f0f008 */
[----:B------:R-:W-:Y:S05]  /*fdd0*/  @!P0 BRA `(.L_x_313) ;  /* 0x0000000000048947 */ /* 0x000fea0003800000 */
[----:B------:R-:W-:Y:S01]  /*fde0*/  BPT.TRAP 0x1 ;  /* 0x000000040000795c */ /* 0x000fe20000300000 */
.L_x_313:
[----:B------:R-:W0:Y:S01]  /*fdf0*/  S2R R3, SR_CgaCtaId ;  /* 0x0000000000037919 */ /* 0x000e220000008800 */
[----:B------:R-:W-:-:S04]  /*fe00*/  MOV R2, 0x400 ;  /* 0x0000040000027802 */ /* 0x000fc80000000f00 */
[----:B0-----:R-:W-:Y:S02]  /*fe10*/  LEA R3, R3, R2, 0x18 ;  /* 0x0000000203037211 */ /* 0x001fe400078ec0ff */
[----:B------:R-:W-:-:S03]  /*fe20*/  SHF.L.U32 R2, R0, 0x1f, RZ ;  /* 0x0000001f00027819 */ /* 0x000fc600000006ff */
[----:B------:R-:W-:-:S04]  /*fe30*/  VIADD R3, R3, 0x20 ;  /* 0x0000002003037836 */ /* 0x000fc80000000000 */
[C---:B------:R-:W-:Y:S02]  /*fe40*/  IMAD R7, R8.reuse, 0x8, R3 ;  /* 0x0000000808077824 */ /* 0x040fe400078e0203 */
[----:B------:R-:W-:Y:S02]  /*fe50*/  VIADD R8, R8, 0x1 ;  /* 0x0000000108087836 */ /* 0x000fe40000000000 */
[----:B------:R-:W0:Y:S03]  /*fe60*/  SYNCS.PHASECHK.TRANS64.TRYWAIT P0, [R7+URZ], R2 ;  /* 0x00000002070075a7 */ /* 0x000e26000800017f */
[----:B------:R-:W-:-:S04]  /*fe70*/  ISETP.NE.AND P1, PT, R8, 0x4, PT ;  /* 0x000000040800780c */ /* 0x000fc80003f25270 */
[----:B------:R-:W-:Y:S02]  /*fe80*/  SEL R5, RZ, 0x1, P1 ;  /* 0x00000001ff057807 */ /* 0x000fe40000800000 */
[----:B------:R-:W-:Y:S02]  /*fe90*/  SEL R8, R8, RZ, P1 ;  /* 0x000000ff08087207 */ /* 0x000fe40000800000 */
[----:B------:R-:W-:-:S03]  /*fea0*/  LOP3.LUT R5, R0, R5, RZ, 0x3c, !PT ;  /* 0x0000000500057212 */ /* 0x000fc600078e3cff */
[----:B------:R-:W-:Y:S01]  /*feb0*/  IMAD R9, R8, 0x8, R3 ;  /* 0x0000000808097824 */ /* 0x000fe200078e0203 */
[----:B------:R-:W-:Y:S01]  /*fec0*/  SHF.L.U32 R4, R5, 0x1f, RZ ;  /* 0x0000001f05047819 */ /* 0x000fe200000006ff */
[----:B0-----:R-:W-:Y:S06]  /*fed0*/  @!P0 BRA `(.L_x_314) ;  /* 0x0000000000f08947 */ /* 0x001fec0003800000 */
.L_x_325:
[----:B------:R-:W1:Y:S01]  /*fee0*/  SYNCS.PHASECHK.TRANS64.TRYWAIT P0, [R9+URZ], R4 ;  /* 0x00000004090075a7 */ /* 0x000e62000800017f */
[----:B------:R-:W-:-:S05]  /*fef0*/  VIADD R0, R8, 0x1 ;  /* 0x0000000108007836 */ /* 0x000fca0000000000 */
[----:B------:R-:W-:-:S04]  /*ff00*/  ISETP.NE.AND P1, PT, R0, 0x4, PT ;  /* 0x000000040000780c */ /* 0x000fc80003f25270 */
[----:B0-----:R-:W-:Y:S02]  /*ff10*/  SEL R2, RZ, 0x1, P1 ;  /* 0x00000001ff027807 */ /* 0x001fe40000800000 */
[----:B------:R-:W-:Y:S02]  /*ff20*/  SEL R0, R0, RZ, P1 ;  /* 0x000000ff00007207 */ /* 0x000fe40000800000 */
[----:B------:R-:W-:-:S03]  /*ff30*/  LOP3.LUT R7, R5, R2, RZ, 0x3c, !PT ;  /* 0x0000000205077212 */ /* 0x000fc600078e3cff */
[----:B------:R-:W-:Y:S01]  /*ff40*/  IMAD R6, R0, 0x8, R3 ;  /* 0x0000000800067824 */ /* 0x000fe200078e0203 */
[----:B------:R-:W-:Y:S01]  /*ff50*/  SHF.L.U32 R5, R7, 0x1f, RZ ;  /* 0x0000001f07057819 */ /* 0x000fe200000006ff */
[----:B-1----:R-:W-:Y:S06]  /*ff60*/  @!P0 BRA `(.L_x_315) ;  /* 0x0000000000e08947 */ /* 0x002fec0003800000 */
.L_x_326:
[----:B------:R-:W1:Y:S01]  /*ff70*/  SYNCS.PHASECHK.TRANS64.TRYWAIT P0, [R6+URZ], R5 ;  /* 0x00000005060075a7 */ /* 0x000e62000800017f */
[----:B------:R-:W-:-:S05]  /*ff80*/  VIADD R0, R0, 0x1 ;  /* 0x0000000100007836 */ /* 0x000fca0000000000 */
[----:B------:R-:W-:-:S04]  /*ff90*/  ISETP.NE.AND P1, PT, R0, 0x4, PT ;  /* 0x000000040000780c */ /* 0x000fc80003f25270 */
[----:B------:R-:W-:Y:S02]  /*ffa0*/  SEL R2, RZ, 0x1, P1 ;  /* 0x00000001ff027807 */ /* 0x000fe40000800000 */
[----:B------:R-:W-:Y:S02]  /*ffb0*/  SEL R0, R0, RZ, P1 ;  /* 0x000000ff00007207 */ /* 0x000fe40000800000 */
[----:B------:R-:W-:Y:S01]  /*ffc0*/  LOP3.LUT R2, R7, R2, RZ, 0x3c, !PT ;  /* 0x0000000207027212 */ /* 0x000fe200078e3cff */
[----:B-1----:R-:W-:Y:S06]  /*ffd0*/  @!P0 BRA `(.L_x_316) ;  /* 0x0000000000d88947 */ /* 0x002fec0003800000 */
.L_x_327:
[----:B------:R-:W-:Y:S01]  /*ffe0*/  IMAD R3, R0, 0x8, R3 ;  /* 0x0000000800037824 */ /* 0x000fe200078e0203 */
[----:B------:R-:W-:-:S07]  /*fff0*/  SHF.L.U32 R0, R2, 0x1f, RZ ;  /* 0x0000001f02007819 */ /* 0x000fce00000006ff */
.L_x_317:
[----:B--2---:R2:W3:Y:S02]  /*10000*/  SYNCS.PHASECHK.TRANS64.TRYWAIT P0, [R3+URZ], R0 ;  /* 0x00000000030075a7 */ /* 0x0044e4000800017f */
[----:B---3--:R-:W-:Y:S05]  /*10010*/  @!P0 NANOSLEEP.SYNCS 0x989680 ;  /* 0x009896800000895d */ /* 0x008fea0003900000 */
[----:B------:R-:W3:Y:S02]  /*10020*/  @!P0 SYNCS.PHASECHK.TRANS64 P0, [R3+URZ], R0 ;  /* 0x00000000030085a7 */ /* 0x000ee4000800007f */
[----:B---3--:R-:W-:Y:S05]  /*10030*/  @!P0 BRA `(.L_x_317) ;  /* 0xfffffffc00f08947 */ /* 0x008fea000383ffff */
.L_x_312:
[----:B------:R-:W-:Y:S05]  /*10040*/  BSYNC B0 ;  /* 0x0000000000007941 */ /* 0x000fea0003800000 */
.L_x_311:
[----:B------:R-:W-:Y:S05]  /*10050*/  EXIT ;  /* 0x000000000000794d */ /* 0x000fea0003800000 */
.L_x_17:
[----:B-1----:R-:W-:-:S04]  /*10060*/  IMAD.U32 R3, RZ, RZ, UR6 ;  /* 0x00000006ff037e24 */ /* 0x002fc8000f8e00ff */
[----:B------:R1:W2:Y:S03]  /*10070*/  SYNCS.PHASECHK.TRANS64.TRYWAIT P0, [R3+URZ], R0 ;  /* 0x00000000030075a7 */ /* 0x0002a6000800017f */
[----:B--2---:R-:W-:Y:S05]  /*10080*/  @!P0 NANOSLEEP.SYNCS 0x989680 ;  /* 0x009896800000895d */ /* 0x004fea0003900000 */
[----:B------:R-:W2:Y:S02]  /*10090*/  @!P0 SYNCS.PHASECHK.TRANS64 P0, [R3+URZ], R0 ;  /* 0x00000000030085a7 */ /* 0x000ea4000800007f */
[----:B--2---:R-:W-:Y:S05]  /*100a0*/  @!P0 BRA `(.L_x_17) ;  /* 0xfffffffc00ec8947 */ /* 0x004fea000383ffff */
[----:B------:R-:W-:Y:S05]  /*100b0*/  BRA `(.L_x_16) ;  /* 0xffffff1800a47947 */ /* 0x000fea000383ffff */
.L_x_23:
[----:B-----5:R2:W-:Y:S02]  /*100c0*/  STL [R1+0x80], R0 ;  /* 0x0000800001007387 */ /* 0x0205e40000100800 */
[----:B--2---:R-:W-:-:S04]  /*100d0*/  IMAD.U32 R0, RZ, RZ, UR9 ;  /* 0x00000009ff007e24 */ /* 0x004fc8000f8e00ff */
[----:B------:R2:W3:Y:S03]  /*100e0*/  SYNCS.PHASECHK.TRANS64.TRYWAIT P0, [R0+URZ], R229 ;  /* 0x000000e5000075a7 */ /* 0x0004e6000800017f */
[----:B---3--:R-:W-:Y:S05]  /*100f0*/  @!P0 NANOSLEEP.SYNCS 0x989680 ;  /* 0x009896800000895d */ /* 0x008fea0003900000 */
[----:B------:R2:W3:Y:S02]  /*10100*/  @!P0 SYNCS.PHASECHK.TRANS64 P0, [R0+URZ], R229 ;  /* 0x000000e5000085a7 */ /* 0x0004e4000800007f */
[----:B--2---:R2:W5:Y:S02]  /*10110*/  LDL.LU R0, [R1+0x80] ;  /* 0x0000800001007983 */ /* 0x0045640000300800 */
[----:B--23--:R-:W-:Y:S05]  /*10120*/  @!P0 BRA `(.L_x_23) ;  /* 0xfffffffc00e48947 */ /* 0x00cfea000383ffff */
[----:B------:R-:W-:Y:S05]  /*10130*/  BRA `(.L_x_22) ;  /* 0xffffff2c00447947 */ /* 0x000fea000383ffff */
.L_x_298:
[----:B------:R-:W-:Y:S01]  /*10140*/  BSSY B1, `(.L_x_318) ;  /* 0x0000006000017945 */ /* 0x000fe20003800000 */
[----:B------:R-:W-:-:S07]  /*10150*/  IMAD.MOV.U32 R2, RZ, RZ, -0x1 ;  /* 0xffffffffff027424 */ /* 0x000fce00078e00ff */
[----:B------:R-:W-:Y:S05]  /*10160*/  WARPSYNC.COLLECTIVE R2, `(.L_x_319) ;  /* 0x00000000020c7348 */ /* 0x000fea0003c00000 */
[----:B------:R-:W-:Y:S02]  /*10170*/  ELECT P1, UR62, PT ;  /* 0x00000000003e782f */ /* 0x000fe40003820000 */
[----:B------:R-:W-:Y:S01]  /*10180*/  MOV R2, UR62 ;  /* 0x0000003e00027c02 */ /* 0x000fe20008000f00 */
[----:B------:R-:W-:Y:S10]  /*10190*/  ENDCOLLECTIVE ;  /* 0x000000000000791b */ /* 0x000ff40003800000 */
.L_x_319:
[----:B------:R-:W-:Y:S05]  /*101a0*/  BSYNC B1 ;  /* 0x0000000000017941 */ /* 0x000fea0003800000 */
.L_x_318:
[----:B------:R-:W-:Y:S05]  /*101b0*/  BRA `(.L_x_320) ;  /* 0xfffffff000187947 */ /* 0x000fea000383ffff */
.L_x_301:
[----:B-1----:R1:W2:Y:S02]  /*101c0*/  SYNCS.PHASECHK.TRANS64.TRYWAIT P1, [R13+URZ+0x20], R4 ;  /* 0x000020040d0075a7 */ /* 0x0022a4000802017f */
[----:B--2---:R-:W-:Y:S05]  /*101d0*/  @!P1 NANOSLEEP.SYNCS 0x989680 ;  /* 0x009896800000995d */ /* 0x004fea0003900000 */
[----:B------:R-:W2:Y:S02]  /*101e0*/  @!P1 SYNCS.PHASECHK.TRANS64 P1, [R13+URZ+0x20], R4 ;  /* 0x000020040d0095a7 */ /* 0x000ea4000802007f */
[----:B--2---:R-:W-:Y:S05]  /*101f0*/  @!P1 BRA `(.L_x_301) ;  /* 0xfffffffc00f09947 */ /* 0x004fea000383ffff */
[----:B------:R-:W-:Y:S05]  /*10200*/  BRA `(.L_x_321) ;  /* 0xfffffff0004c7947 */ /* 0x000fea000383ffff */
.L_x_310:
[----:B------:R-:W-:Y:S01]  /*10210*/  BSSY B0, `(.L_x_322) ;  /* 0x0000006000007945 */ /* 0x000fe20003800000 */
[----:B------:R-:W-:-:S07]  /*10220*/  IMAD.MOV.U32 R2, RZ, RZ, -0x1 ;  /* 0xffffffffff027424 */ /* 0x000fce00078e00ff */
[----:B------:R-:W-:Y:S05]  /*10230*/  WARPSYNC.COLLECTIVE R2, `(.L_x_323) ;  /* 0x00000000020c7348 */ /* 0x000fea0003c00000 */
[----:B------:R-:W-:Y:S02]  /*10240*/  ELECT P1, UR62, PT ;  /* 0x00000000003e782f */ /* 0x000fe40003820000 */
[----:B------:R-:W-:Y:S01]  /*10250*/  MOV R2, UR62 ;  /* 0x0000003e00027c02 */ /* 0x000fe20008000f00 */
[----:B------:R-:W-:Y:S10]  /*10260*/  ENDCOLLECTIVE ;  /* 0x000000000000791b */ /* 0x000ff40003800000 */
.L_x_323:
[----:B------:R-:W-:Y:S05]  /*10270*/  BSYNC B0 ;  /* 0x0000000000007941 */ /* 0x000fea0003800000 */
.L_x_322:
[----:B------:R-:W-:Y:S01]  /*10280*/  PLOP3.LUT P0, PT, P1, PT, PT, 0x80, 0x0 ;  /* 0x000000000000781c */ /* 0x000fe20000f0f070 */
[----:B------:R-:W-:-:S12]  /*10290*/  BRA `(.L_x_324) ;  /* 0xfffffff800b87947 */ /* 0x000fd8000383ffff */
.L_x_314:
[----:B0-----:R0:W1:Y:S02]  /*102a0*/  SYNCS.PHASECHK.TRANS64.TRYWAIT P0, [R7+URZ], R2 ;  /* 0x00000002070075a7 */ /* 0x001064000800017f */
[----:B-1----:R-:W-:Y:S05]  /*102b0*/  @!P0 NANOSLEEP.SYNCS 0x989680 ;  /* 0x009896800000895d */ /* 0x002fea0003900000 */
[----:B------:R-:W1:Y:S02]  /*102c0*/  @!P0 SYNCS.PHASECHK.TRANS64 P0, [R7+URZ], R2 ;  /* 0x00000002070085a7 */ /* 0x000e64000800007f */
[----:B-1----:R-:W-:Y:S05]  /*102d0*/  @!P0 BRA `(.L_x_314) ;  /* 0xfffffffc00f08947 */ /* 0x002fea000383ffff */
[----:B------:R-:W-:Y:S05]  /*102e0*/  BRA `(.L_x_325) ;  /* 0xfffffff800fc7947 */ /* 0x000fea000383ffff */
.L_x_315:
[----:B0-----:R0:W1:Y:S02]  /*102f0*/  SYNCS.PHASECHK.TRANS64.TRYWAIT P0, [R9+URZ], R4 ;  /* 0x00000004090075a7 */ /* 0x001064000800017f */
[----:B-1----:R-:W-:Y:S05]  /*10300*/  @!P0 NANOSLEEP.SYNCS 0x989680 ;  /* 0x009896800000895d */ /* 0x002fea0003900000 */
[----:B------:R-:W1:Y:S02]  /*10310*/  @!P0 SYNCS.PHASECHK.TRANS64 P0, [R9+URZ], R4 ;  /* 0x00000004090085a7 */ /* 0x000e64000800007f */
[----:B-1----:R-:W-:Y:S05]  /*10320*/  @!P0 BRA `(.L_x_315) ;  /* 0xfffffffc00f08947 */ /* 0x002fea000383ffff */
[----:B------:R-:W-:Y:S05]  /*10330*/  BRA `(.L_x_326) ;  /* 0xfffffffc000c7947 */ /* 0x000fea000383ffff */
.L_x_316:
[----:B-1----:R1:W2:Y:S02]  /*10340*/  SYNCS.PHASECHK.TRANS64.TRYWAIT P0, [R6+URZ], R5 ;  /* 0x00000005060075a7 */ /* 0x0022a4000800017f */
[----:B--2---:R-:W-:Y:S05]  /*10350*/  @!P0 NANOSLEEP.SYNCS 0x989680 ;  /* 0x009896800000895d */ /* 0x004fea0003900000 */
[----:B------:R-:W2:Y:S02]  /*10360*/  @!P0 SYNCS.PHASECHK.TRANS64 P0, [R6+URZ], R5 ;  /* 0x00000005060085a7 */ /* 0x000ea4000800007f */
[----:B--2---:R-:W-:Y:S05]  /*10370*/  @!P0 BRA `(.L_x_316) ;  /* 0xfffffffc00f08947 */ /* 0x004fea000383ffff */
[----:B------:R-:W-:Y:S05]  /*10380*/  BRA `(.L_x_327) ;  /* 0xfffffffc00147947 */ /* 0x000fea000383ffff */
.L_x_328:
[----:B------:R-:W-:-:S00]  /*10390*/  BRA `(.L_x_328) ;  /* 0xfffffffc00fc7947 */ /* 0x000fc0000383ffff */
[----:B------:R-:W-:-:S00]  /*103a0*/  NOP ;  /* 0x0000000000007918 */ /* 0x000fc00000000000 */
        /* <DEDUP_REMOVED lines=13> */
.L_x_329:


//--------------------- .nv.shared._ZN7cutlass13device_kernelINS_4gemm6kernel13GemmUniversalIN4cute5tupleIJiiiiEEENS1_10collective13CollectiveMmaINS1_37MainloopSm90TmaGmmaWarpSpecializedFP8ILi4ENS5_IJNS4_1CILi1EEESB_SB_EEENS1_35KernelTmaWarpSpecializedCooperativeEEENS5_IJNSA_ILi128EEENSA_ILi256EEESF_EEENS_12float_e4m3_tENS5_IJlSB_lEEESI_SJ_NS4_8TiledMMAINS4_8MMA_AtomIJNS4_4SM904GMMA31MMA_64x256x32_F32E4M3E4M3_SS_TNILNSN_7ScaleInE1ELSP_1EEEEEENS4_6LayoutINS5_IJNSA_ILi2EEESB_SB_EEENS5_IJSB_NSA_ILi0EEESV_EEEEENS5_IJNS4_10UnderscoreESY_SY_EEEEENS4_13SM90_TMA_LOADENS4_14ComposedLayoutINS4_7SwizzleILi3ELi4ELi3EEENS4_18smem_ptr_flag_bitsILi8EEENSS_INS5_IJNSA_ILi8EEESF_EEENS5_IJSF_SB_EEEEEEEvNS4_8identityES11_S1B_vS1C_EENS_8epilogue10collective6detail29Sm90TmaWarpSpecializedAdapterINS1F_15DefaultEpilogueISI_SJ_SJ_NS1E_6thread17LinearCombinationISI_Li1EffLNS1J_9ScaleType4KindE0ELNS_15FloatRoundStyleE2ESI_EENS1_15EpilogueDefaultEEEEEvvEEEEvNT_6ParamsE --------------------------
	.section	.nv.shared._ZN7cutlass13device_kernelINS_4gemm6kernel13GemmUniversalIN4cute5tupleIJiiiiEEENS1_10collective13CollectiveMmaINS1_37MainloopSm90TmaGmmaWarpSpecializedFP8ILi4ENS5_IJNS4_1CILi1EEESB_SB_EEENS1_35KernelTmaWarpSpecializedCooperativeEEENS5_IJNSA_ILi128EEENSA_ILi256EEESF_EEENS_12float_e4m3_tENS5_IJlSB_lEEESI_SJ_NS4_8TiledMMAINS4_8MMA_AtomIJNS4_4SM904GMMA31MMA_64x256x32_F32E4M3E4M3_SS_TNILNSN_7ScaleInE1ELSP_1EEEEEENS4_6LayoutINS5_IJNSA_ILi2EEESB_SB_EEENS5_IJSB_NSA_ILi0EEESV_EEEEENS5_IJNS4_10UnderscoreESY_SY_EEEEENS4_13SM90_TMA_LOADENS4_14ComposedLayoutINS4_7SwizzleILi3ELi4ELi3EEENS4_18smem_ptr_flag_bitsILi8EEENSS_INS5_IJNSA_ILi8EEESF_EEENS5_IJSF_SB_EEEEEEEvNS4_8identityES11_S1B_vS1C_EENS_8epilogue10collective6detail29Sm90TmaWarpSpecializedAdapterINS1F_15DefaultEpilogueISI_SJ_SJ_NS1E_6thread17LinearCombinationISI_Li1EffLNS1J_9ScaleType4KindE0ELNS_15FloatRoundStyleE2ESI_EENS1_15EpilogueDefaultEEEEEvvEEEEvNT_6ParamsE,"aw",@nobits
	.sectionflags	@""
	.align	16
	.zero		1024


//--------------------- .nv.shared.reserved.0     --------------------------
	.section	.nv.shared.reserved.0,"aw",@nobits
	.weak		__nv_reservedSMEM_offset_0_alias
	.size		__nv_reservedSMEM_offset_0_alias, 0, 0
	.other		__nv_reservedSMEM_offset_0_alias,@"STO_CUDA_RESERVED_SHARED STV_DEFAULT"
__nv_reservedSMEM_offset_0_alias:
	.zero		0


//--------------------- .nv.global                --------------------------
	.section	.nv.global,"aw",@nobits
.nv.global:
	.type		_ZN40_INTERNAL_1cd8856b_4_k_cu_ba032114_208594cute1_E,@object
	.size		_ZN40_INTERNAL_1cd8856b_4_k_cu_ba032114_208594cute1_E,(_ZN40_INTERNAL_1cd8856b_4_k_cu_ba032114_208594cuda3std3__45__cpo6cbeginE - _ZN40_INTERNAL_1cd8856b_4_k_cu_ba032114_208594cute1_E)
_ZN40_INTERNAL_1cd8856b_4_k_cu_ba032114_208594cute1_E:
	.zero		1
	.type		_ZN40_INTERNAL_1cd8856b_4_k_cu_ba032114_208594cuda3std3__45__cpo6cbeginE,@object
	.size		_ZN40_INTERNAL_1cd8856b_4_k_cu_ba032114_208594cuda3std3__45__cpo6cbeginE,(_ZN40_INTERNAL_1cd8856b_4_k_cu_ba032114_208594cuda3std3__48in_placeE - _ZN40_INTERNAL_1cd8856b_4_k_cu_ba032114_208594cuda3std3__45__cpo6cbeginE)
_ZN40_INTERNAL_1cd8856b_4_k_cu_ba032114_208594cuda3std3__45__cpo6cbeginE:
	.zero		1
	.type		_ZN40_INTERNAL_1cd8856b_4_k_cu_ba032114_208594cuda3std3__48in_placeE,@object
	.size		_ZN40_INTERNAL_1cd8856b_4_k_cu_ba032114_208594cuda3std3__48in_placeE,(_ZN40_INTERNAL_1cd8856b_4_k_cu_ba032114_208594cuda3std6ranges3__45__cpo9iter_moveE - _ZN40_INTERNAL_1cd8856b_4_k_cu_ba032114_208594cuda3std3__48in_placeE)
_ZN40_INTERNAL_1cd8856b_4_k_cu_ba032114_208594cuda3std3__48in_placeE:
	.zero		1
	.type		_ZN40_INTERNAL_1cd8856b_4_k_cu_ba032114_208594cuda3std6ranges3__45__cpo9iter_moveE,@object
	.size		_ZN40_INTERNAL_1cd8856b_4_k_cu_ba032114_208594cuda3std6ranges3__45__cpo9iter_moveE,(_ZN40_INTERNAL_1cd8856b_4_k_cu_ba032114_208594cuda3std3__45__cpo5beginE - _ZN40_INTERNAL_1cd8856b_4_k_cu_ba032114_208594cuda3std6ranges3__45__cpo9iter_moveE)
_ZN40_INTERNAL_1cd8856b_4_k_cu_ba032114_208594cuda3std6ranges3__45__cpo9iter_moveE:
	.zero		1
	.type		_ZN40_INTERNAL_1cd8856b_4_k_cu_ba032114_208594cuda3std3__45__cpo5beginE,@object
	.size		_ZN40_INTERNAL_1cd8856b_4_k_cu_ba032114_208594cuda3std3__45__cpo5beginE,(_ZN40_INTERNAL_1cd8856b_4_k_cu_ba032114_208594cuda3std3__442_GLOBAL__N__1cd8856b_4_k_cu_ba032114_208596ignoreE - _ZN40_INTERNAL_1cd8856b_4_k_cu_ba032114_208594cuda3std3__45__cpo5beginE)
_ZN40_INTERNAL_1cd8856b_4_k_cu_ba032114_208594cuda3std3__45__cpo5beginE:
	.zero		1
	.type		_ZN40_INTERNAL_1cd8856b_4_k_cu_ba032114_208594cuda3std3__442_GLOBAL__N__1cd8856b_4_k_cu_ba032114_208596ignoreE,@object
	.size		_ZN40_INTERNAL_1cd8856b_4_k_cu_ba032114_208594cuda3std3__442_GLOBAL__N__1cd8856b_4_k_cu_ba032114_208596ignoreE,(_ZN40_INTERNAL_1cd8856b_4_k_cu_ba032114_208594cute7productE - _ZN40_INTERNAL_1cd8856b_4_k_cu_ba032114_208594cuda3std3__442_GLOBAL__N__1cd8856b_4_k_cu_ba032114_208596ignoreE)
_ZN40_INTERNAL_1cd8856b_4_k_cu_ba032114_208594cuda3std3__442_GLOBAL__N__1cd8856b_4_k_cu_ba032114_208596ignoreE:
	.zero		1
	.type		_ZN40_INTERNAL_1cd8856b_4_k_cu_ba032114_208594cute7productE,@object
	.size		_ZN40_INTERNAL_1cd8856b_4_k_cu_ba032114_208594cute7productE,(_ZN40_INTERNAL_1cd8856b_4_k_cu_ba032114_208594cuda3std3__45__cpo3endE - _ZN40_INTERNAL_1cd8856b_4_k_cu_ba032114_208594cute7productE)
_ZN40_INTERNAL_1cd8856b_4_k_cu_ba032114_208594cute7productE:
	.zero		1
	.type		_ZN40_INTERNAL_1cd8856b_4_k_cu_ba032114_208594cuda3std3__45__cpo3endE,@object
	.size		_ZN40_INTERNAL_1cd8856b_4_k_cu_ba032114_208594cuda3std3__45__cpo3endE,(_ZN40_INTERNAL_1cd8856b_4_k_cu_ba032114_208594cuda3std3__419piecewise_constructE - _ZN40_INTERNAL_1cd8856b_4_k_cu_ba032114_208594cuda3std3__45__cpo3endE)
_ZN40_INTERNAL_1cd8856b_4_k_cu_ba032114_208594cuda3std3__45__cpo3endE:
	.zero		1
	.type		_ZN40_INTERNAL_1cd8856b_4_k_cu_ba032114_208594cuda3std3__419piecewise_constructE,@object
	.size		_ZN40_INTERNAL_1cd8856b_4_k_cu_ba032114_208594cuda3std3__419piecewise_constructE,(_ZN40_INTERNAL_1cd8856b_4_k_cu_ba032114_208594cuda3std3__45__cpo4cendE - _ZN40_INTERNAL_1cd8856b_4_k_cu_ba032114_208594cuda3std3__419piecewise_constructE)
_ZN40_INTERNAL_1cd8856b_4_k_cu_ba032114_208594cuda3std3__419piecewise_constructE:
	.zero		1
	.type		_ZN40_INTERNAL_1cd8856b_4_k_cu_ba032114_208594cuda3std3__45__cpo4cendE,@object
	.size		_ZN40_INTERNAL_1cd8856b_4_k_cu_ba032114_208594cuda3std3__45__cpo4cendE,(_ZN40_INTERNAL_1cd8856b_4_k_cu_ba032114_208594cuda3std6ranges3__45__cpo4swapE - _ZN40_INTERNAL_1cd8856b_4_k_cu_ba032114_208594cuda3std3__45__cpo4cendE)
_ZN40_INTERNAL_1cd8856b_4_k_cu_ba032114_208594cuda3std3__45__cpo4cendE:
	.zero		1
	.type		_ZN40_INTERNAL_1cd8856b_4_k_cu_ba032114_208594cuda3std6ranges3__45__cpo4swapE,@object
	.size		_ZN40_INTERNAL_1cd8856b_4_k_cu_ba032114_208594cuda3std6ranges3__45__cpo4swapE,(.L_7 - _ZN40_INTERNAL_1cd8856b_4_k_cu_ba032114_208594cuda3std6ranges3__45__cpo4swapE)
_ZN40_INTERNAL_1cd8856b_4_k_cu_ba032114_208594cuda3std6ranges3__45__cpo4swapE:
	.zero		1
.L_7:


//--------------------- .nv.constant0._ZN7cutlass13device_kernelINS_4gemm6kernel13GemmUniversalIN4cute5tupleIJiiiiEEENS1_10collective13CollectiveMmaINS1_37MainloopSm90TmaGmmaWarpSpecializedFP8ILi4ENS5_IJNS4_1CILi1EEESB_SB_EEENS1_35KernelTmaWarpSpecializedCooperativeEEENS5_IJNSA_ILi128EEENSA_ILi256EEESF_EEENS_12float_e4m3_tENS5_IJlSB_lEEESI_SJ_NS4_8TiledMMAINS4_8MMA_AtomIJNS4_4SM904GMMA31MMA_64x256x32_F32E4M3E4M3_SS_TNILNSN_7ScaleInE1ELSP_1EEEEEENS4_6LayoutINS5_IJNSA_ILi2EEESB_SB_EEENS5_IJSB_NSA_ILi0EEESV_EEEEENS5_IJNS4_10UnderscoreESY_SY_EEEEENS4_13SM90_TMA_LOADENS4_14ComposedLayoutINS4_7SwizzleILi3ELi4ELi3EEENS4_18smem_ptr_flag_bitsILi8EEENSS_INS5_IJNSA_ILi8EEESF_EEENS5_IJSF_SB_EEEEEEEvNS4_8identityES11_S1B_vS1C_EENS_8epilogue10collective6detail29Sm90TmaWarpSpecializedAdapterINS1F_15DefaultEpilogueISI_SJ_SJ_NS1E_6thread17LinearCombinationISI_Li1EffLNS1J_9ScaleType4KindE0ELNS_15FloatRoundStyleE2ESI_EENS1_15EpilogueDefaultEEEEEvvEEEEvNT_6ParamsE --------------------------
	.section	.nv.constant0._ZN7cutlass13device_kernelINS_4gemm6kernel13GemmUniversalIN4cute5tupleIJiiiiEEENS1_10collective13CollectiveMmaINS1_37MainloopSm90TmaGmmaWarpSpecializedFP8ILi4ENS5_IJNS4_1CILi1EEESB_SB_EEENS1_35KernelTmaWarpSpecializedCooperativeEEENS5_IJNSA_ILi128EEENSA_ILi256EEESF_EEENS_12float_e4m3_tENS5_IJlSB_lEEESI_SJ_NS4_8TiledMMAINS4_8MMA_AtomIJNS4_4SM904GMMA31MMA_64x256x32_F32E4M3E4M3_SS_TNILNSN_7ScaleInE1ELSP_1EEEEEENS4_6LayoutINS5_IJNSA_ILi2EEESB_SB_EEENS5_IJSB_NSA_ILi0EEESV_EEEEENS5_IJNS4_10UnderscoreESY_SY_EEEEENS4_13SM90_TMA_LOADENS4_14ComposedLayoutINS4_7SwizzleILi3ELi4ELi3EEENS4_18smem_ptr_flag_bitsILi8EEENSS_INS5_IJNSA_ILi8EEESF_EEENS5_IJSF_SB_EEEEEEEvNS4_8identityES11_S1B_vS1C_EENS_8epilogue10collective6detail29Sm90TmaWarpSpecializedAdapterINS1F_15DefaultEpilogueISI_SJ_SJ_NS1E_6thread17LinearCombinationISI_Li1EffLNS1J_9ScaleType4KindE0ELNS_15FloatRoundStyleE2ESI_EENS1_15EpilogueDefaultEEEEEvvEEEEvNT_6ParamsE,"a",@progbits
	.sectionflags	@""
	.align	4
.nv.constant0._ZN7cutlass13device_kernelINS_4gemm6kernel13GemmUniversalIN4cute5tupleIJiiiiEEENS1_10collective13CollectiveMmaINS1_37MainloopSm90TmaGmmaWarpSpecializedFP8ILi4ENS5_IJNS4_1CILi1EEESB_SB_EEENS1_35KernelTmaWarpSpecializedCooperativeEEENS5_IJNSA_ILi128EEENSA_ILi256EEESF_EEENS_12float_e4m3_tENS5_IJlSB_lEEESI_SJ_NS4_8TiledMMAINS4_8MMA_AtomIJNS4_4SM904GMMA31MMA_64x256x32_F32E4M3E4M3_SS_TNILNSN_7ScaleInE1ELSP_1EEEEEENS4_6LayoutINS5_IJNSA_ILi2EEESB_SB_EEENS5_IJSB_NSA_ILi0EEESV_EEEEENS5_IJNS4_10UnderscoreESY_SY_EEEEENS4_13SM90_TMA_LOADENS4_14ComposedLayoutINS4_7SwizzleILi3ELi4ELi3EEENS4_18smem_ptr_flag_bitsILi8EEENSS_INS5_IJNSA_ILi8EEESF_EEENS5_IJSF_SB_EEEEEEEvNS4_8identityES11_S1B_vS1C_EENS_8epilogue10collective6detail29Sm90TmaWarpSpecializedAdapterINS1F_15DefaultEpilogueISI_SJ_SJ_NS1E_6thread17LinearCombinationISI_Li1EffLNS1J_9ScaleType4KindE0ELNS_15FloatRoundStyleE2ESI_EENS1_15EpilogueDefaultEEEEEvvEEEEvNT_6ParamsE:
	.zero		1664


//--------------------- SYMBOLS --------------------------

	.type		.nv.reservedSmem.offset0,@object
	.size		.nv.reservedSmem.offset0,0x4
